//
// Generated by NVIDIA NVVM Compiler
//
// Compiler Build ID: CL-36424714
// Cuda compilation tools, release 13.0, V13.0.88
// Based on NVVM 20.0.0
//

.version 9.0
.target sm_100
.address_size 64

.extern .func  (.param .b64 func_retval0) malloc
(
	.param .b64 malloc_param_0
)
;
.extern .func free
(
	.param .b64 free_param_0
)
;
.global .align 4 .b8 d_best_size[512];
.global .align 4 .b8 dev_max_clique[65536];
.global .align 1 .b8 _ZN34_INTERNAL_dd683413_4_k_cu_3d57525c4cuda3std3__45__cpo5beginE[1];
.global .align 1 .b8 _ZN34_INTERNAL_dd683413_4_k_cu_3d57525c4cuda3std3__45__cpo3endE[1];
.global .align 1 .b8 _ZN34_INTERNAL_dd683413_4_k_cu_3d57525c4cuda3std3__45__cpo6cbeginE[1];
.global .align 1 .b8 _ZN34_INTERNAL_dd683413_4_k_cu_3d57525c4cuda3std3__45__cpo4cendE[1];
.global .align 1 .b8 _ZN34_INTERNAL_dd683413_4_k_cu_3d57525c4cuda3std3__45__cpo6rbeginE[1];
.global .align 1 .b8 _ZN34_INTERNAL_dd683413_4_k_cu_3d57525c4cuda3std3__45__cpo4rendE[1];
.global .align 1 .b8 _ZN34_INTERNAL_dd683413_4_k_cu_3d57525c4cuda3std3__45__cpo7crbeginE[1];
.global .align 1 .b8 _ZN34_INTERNAL_dd683413_4_k_cu_3d57525c4cuda3std3__45__cpo5crendE[1];
.global .align 1 .b8 _ZN34_INTERNAL_dd683413_4_k_cu_3d57525c4cuda3std3__436_GLOBAL__N__dd683413_4_k_cu_3d57525c6ignoreE[1];
.global .align 1 .b8 _ZN34_INTERNAL_dd683413_4_k_cu_3d57525c4cuda3std3__419piecewise_constructE[1];
.global .align 1 .b8 _ZN34_INTERNAL_dd683413_4_k_cu_3d57525c4cuda3std3__48in_placeE[1];
.global .align 1 .b8 _ZN34_INTERNAL_dd683413_4_k_cu_3d57525c4cuda3std3__420unreachable_sentinelE[1];
.global .align 1 .b8 _ZN34_INTERNAL_dd683413_4_k_cu_3d57525c4cuda3std3__47nulloptE[1];
.global .align 1 .b8 _ZN34_INTERNAL_dd683413_4_k_cu_3d57525c4cuda3std3__48unexpectE[1];
.global .align 1 .b8 _ZN34_INTERNAL_dd683413_4_k_cu_3d57525c4cuda3std6ranges3__45__cpo4swapE[1];
.global .align 1 .b8 _ZN34_INTERNAL_dd683413_4_k_cu_3d57525c4cuda3std6ranges3__45__cpo9iter_moveE[1];
.global .align 1 .b8 _ZN34_INTERNAL_dd683413_4_k_cu_3d57525c4cuda3std6ranges3__45__cpo5beginE[1];
.global .align 1 .b8 _ZN34_INTERNAL_dd683413_4_k_cu_3d57525c4cuda3std6ranges3__45__cpo3endE[1];
.global .align 1 .b8 _ZN34_INTERNAL_dd683413_4_k_cu_3d57525c4cuda3std6ranges3__45__cpo6cbeginE[1];
.global .align 1 .b8 _ZN34_INTERNAL_dd683413_4_k_cu_3d57525c4cuda3std6ranges3__45__cpo4cendE[1];
.global .align 1 .b8 _ZN34_INTERNAL_dd683413_4_k_cu_3d57525c4cuda3std6ranges3__45__cpo7advanceE[1];
.global .align 1 .b8 _ZN34_INTERNAL_dd683413_4_k_cu_3d57525c4cuda3std6ranges3__45__cpo9iter_swapE[1];
.global .align 1 .b8 _ZN34_INTERNAL_dd683413_4_k_cu_3d57525c4cuda3std6ranges3__45__cpo4nextE[1];
.global .align 1 .b8 _ZN34_INTERNAL_dd683413_4_k_cu_3d57525c4cuda3std6ranges3__45__cpo4prevE[1];
.global .align 1 .b8 _ZN34_INTERNAL_dd683413_4_k_cu_3d57525c4cuda3std6ranges3__45__cpo4dataE[1];
.global .align 1 .b8 _ZN34_INTERNAL_dd683413_4_k_cu_3d57525c4cuda3std6ranges3__45__cpo5cdataE[1];
.global .align 1 .b8 _ZN34_INTERNAL_dd683413_4_k_cu_3d57525c4cuda3std6ranges3__45__cpo4sizeE[1];
.global .align 1 .b8 _ZN34_INTERNAL_dd683413_4_k_cu_3d57525c4cuda3std6ranges3__45__cpo5ssizeE[1];
.global .align 1 .b8 _ZN34_INTERNAL_dd683413_4_k_cu_3d57525c4cuda3std6ranges3__45__cpo8distanceE[1];
.global .align 1 .b8 _ZN34_INTERNAL_dd683413_4_k_cu_3d57525c6thrust24THRUST_300001_SM_1000_NS8cuda_cub3parE[1];
.global .align 1 .b8 _ZN34_INTERNAL_dd683413_4_k_cu_3d57525c6thrust24THRUST_300001_SM_1000_NS8cuda_cub10par_nosyncE[1];
.global .align 1 .b8 _ZN34_INTERNAL_dd683413_4_k_cu_3d57525c6thrust24THRUST_300001_SM_1000_NS6system6detail10sequential3seqE[1];
.global .align 1 .b8 _ZN34_INTERNAL_dd683413_4_k_cu_3d57525c6thrust24THRUST_300001_SM_1000_NS12placeholders2_1E[1];
.global .align 1 .b8 _ZN34_INTERNAL_dd683413_4_k_cu_3d57525c6thrust24THRUST_300001_SM_1000_NS12placeholders2_2E[1];
.global .align 1 .b8 _ZN34_INTERNAL_dd683413_4_k_cu_3d57525c6thrust24THRUST_300001_SM_1000_NS12placeholders2_3E[1];
.global .align 1 .b8 _ZN34_INTERNAL_dd683413_4_k_cu_3d57525c6thrust24THRUST_300001_SM_1000_NS12placeholders2_4E[1];
.global .align 1 .b8 _ZN34_INTERNAL_dd683413_4_k_cu_3d57525c6thrust24THRUST_300001_SM_1000_NS12placeholders2_5E[1];
.global .align 1 .b8 _ZN34_INTERNAL_dd683413_4_k_cu_3d57525c6thrust24THRUST_300001_SM_1000_NS12placeholders2_6E[1];
.global .align 1 .b8 _ZN34_INTERNAL_dd683413_4_k_cu_3d57525c6thrust24THRUST_300001_SM_1000_NS12placeholders2_7E[1];
.global .align 1 .b8 _ZN34_INTERNAL_dd683413_4_k_cu_3d57525c6thrust24THRUST_300001_SM_1000_NS12placeholders2_8E[1];
.global .align 1 .b8 _ZN34_INTERNAL_dd683413_4_k_cu_3d57525c6thrust24THRUST_300001_SM_1000_NS12placeholders2_9E[1];
.global .align 1 .b8 _ZN34_INTERNAL_dd683413_4_k_cu_3d57525c6thrust24THRUST_300001_SM_1000_NS12placeholders3_10E[1];
.global .align 1 .b8 _ZN34_INTERNAL_dd683413_4_k_cu_3d57525c6thrust24THRUST_300001_SM_1000_NS3seqE[1];

.func _Z9rec_paralPiS_S_S_iS_iiiS_S_(
	.param .b64 _Z9rec_paralPiS_S_S_iS_iiiS_S__param_0,
	.param .b64 _Z9rec_paralPiS_S_S_iS_iiiS_S__param_1,
	.param .b64 _Z9rec_paralPiS_S_S_iS_iiiS_S__param_2,
	.param .b64 _Z9rec_paralPiS_S_S_iS_iiiS_S__param_3,
	.param .b32 _Z9rec_paralPiS_S_S_iS_iiiS_S__param_4,
	.param .b64 _Z9rec_paralPiS_S_S_iS_iiiS_S__param_5,
	.param .b32 _Z9rec_paralPiS_S_S_iS_iiiS_S__param_6,
	.param .b32 _Z9rec_paralPiS_S_S_iS_iiiS_S__param_7,
	.param .b64 _Z9rec_paralPiS_S_S_iS_iiiS_S__param_8,
	.param .b64 _Z9rec_paralPiS_S_S_iS_iiiS_S__param_9
)
{
	.reg .pred 	%p<23>;
	.reg .b32 	%r<78>;
	.reg .b64 	%rd<63>;

	ld.param.u64 	%rd27, [_Z9rec_paralPiS_S_S_iS_iiiS_S__param_0];
	ld.param.u64 	%rd28, [_Z9rec_paralPiS_S_S_iS_iiiS_S__param_1];
	ld.param.u64 	%rd29, [_Z9rec_paralPiS_S_S_iS_iiiS_S__param_2];
	ld.param.u64 	%rd30, [_Z9rec_paralPiS_S_S_iS_iiiS_S__param_3];
	ld.param.u32 	%r36, [_Z9rec_paralPiS_S_S_iS_iiiS_S__param_4];
	ld.param.u64 	%rd31, [_Z9rec_paralPiS_S_S_iS_iiiS_S__param_5];
	ld.param.u32 	%r37, [_Z9rec_paralPiS_S_S_iS_iiiS_S__param_6];
	ld.param.u32 	%r38, [_Z9rec_paralPiS_S_S_iS_iiiS_S__param_7];
	ld.param.u64 	%rd32, [_Z9rec_paralPiS_S_S_iS_iiiS_S__param_8];
	ld.param.u64 	%rd33, [_Z9rec_paralPiS_S_S_iS_iiiS_S__param_9];
	cvta.to.local.u64 	%rd1, %rd32;
	setp.lt.s32 	%p1, %r36, 1;
	@%p1 bra 	$L__BB0_22;
	cvta.to.global.u64 	%rd34, %rd27;
	add.s32 	%r1, %r37, %r36;
	mul.wide.s32 	%rd35, %r38, 4;
	add.s64 	%rd2, %rd34, %rd35;
	mul.wide.s32 	%rd36, %r37, 4;
	add.s64 	%rd3, %rd31, %rd36;
	mov.b32 	%r65, 0;
$L__BB0_2:
	ld.local.u32 	%r40, [%rd1];
	sub.s32 	%r41, %r1, %r65;
	setp.ge.s32 	%p2, %r40, %r41;
	@%p2 bra 	$L__BB0_22;
	mul.wide.u32 	%rd37, %r65, 4;
	add.s64 	%rd4, %rd30, %rd37;
	ld.u32 	%r43, [%rd4];
	cvta.to.global.u64 	%rd38, %rd29;
	mul.wide.s32 	%rd39, %r43, 4;
	add.s64 	%rd40, %rd38, %rd39;
	ld.global.u32 	%r3, [%rd40];
	ld.global.u32 	%r4, [%rd2];
	min.s32 	%r44, %r36, %r4;
	mul.wide.s32 	%rd41, %r44, 4;
	{ // callseq 0, 0
	.param .b64 param0;
	st.param.b64 	[param0], %rd41;
	.param .b64 retval0;
	call.uni (retval0), 
	malloc, 
	(
	param0
	);
	ld.param.b64 	%rd42, [retval0];
	} // callseq 0
	setp.lt.s32 	%p3, %r4, 1;
	mov.b32 	%r69, 0;
	@%p3 bra 	$L__BB0_11;
	mov.b32 	%r71, 0;
	mov.u32 	%r70, %r71;
	mov.u32 	%r69, %r71;
$L__BB0_5:
	mul.wide.s32 	%rd43, %r70, 4;
	add.s64 	%rd44, %rd30, %rd43;
	ld.u32 	%r8, [%rd44];
	cvt.s64.s32 	%rd45, %r71;
	cvt.s64.s32 	%rd46, %r3;
	add.s64 	%rd47, %rd45, %rd46;
	cvta.to.global.u64 	%rd48, %rd28;
	shl.b64 	%rd49, %rd47, 2;
	add.s64 	%rd50, %rd48, %rd49;
	ld.global.u32 	%r9, [%rd50];
	setp.ge.s32 	%p4, %r8, %r9;
	@%p4 bra 	$L__BB0_7;
	add.s32 	%r70, %r70, 1;
	bra.uni 	$L__BB0_10;
$L__BB0_7:
	setp.ge.s32 	%p5, %r9, %r8;
	@%p5 bra 	$L__BB0_9;
	add.s32 	%r71, %r71, 1;
	bra.uni 	$L__BB0_10;
$L__BB0_9:
	mul.wide.s32 	%rd51, %r69, 4;
	add.s64 	%rd52, %rd42, %rd51;
	st.u32 	[%rd52], %r8;
	add.s32 	%r70, %r70, 1;
	add.s32 	%r71, %r71, 1;
	add.s32 	%r69, %r69, 1;
$L__BB0_10:
	setp.lt.s32 	%p6, %r70, %r36;
	setp.lt.s32 	%p7, %r71, %r4;
	and.pred  	%p8, %p6, %p7;
	@%p8 bra 	$L__BB0_5;
$L__BB0_11:
	mul.wide.s32 	%rd53, %r69, 4;
	{ // callseq 1, 0
	.param .b64 param0;
	st.param.b64 	[param0], %rd53;
	.param .b64 retval0;
	call.uni (retval0), 
	malloc, 
	(
	param0
	);
	ld.param.b64 	%rd54, [retval0];
	} // callseq 1
	setp.lt.s32 	%p9, %r69, 1;
	@%p9 bra 	$L__BB0_19;
	and.b32  	%r19, %r69, 3;
	setp.lt.u32 	%p10, %r69, 4;
	mov.b32 	%r74, 0;
	@%p10 bra 	$L__BB0_15;
	and.b32  	%r47, %r69, 2147483644;
	neg.s32 	%r73, %r47;
	add.s64 	%rd58, %rd42, 8;
	add.s64 	%rd57, %rd54, 8;
$L__BB0_14:
	and.b32  	%r74, %r69, 2147483644;
	ld.u32 	%r48, [%rd58+-8];
	st.u32 	[%rd57+-8], %r48;
	ld.u32 	%r49, [%rd58+-4];
	st.u32 	[%rd57+-4], %r49;
	ld.u32 	%r50, [%rd58];
	st.u32 	[%rd57], %r50;
	ld.u32 	%r51, [%rd58+4];
	st.u32 	[%rd57+4], %r51;
	add.s32 	%r73, %r73, 4;
	add.s64 	%rd58, %rd58, 16;
	add.s64 	%rd57, %rd57, 16;
	setp.ne.s32 	%p11, %r73, 0;
	@%p11 bra 	$L__BB0_14;
$L__BB0_15:
	setp.eq.s32 	%p12, %r19, 0;
	@%p12 bra 	$L__BB0_19;
	mul.wide.u32 	%rd55, %r74, 4;
	add.s64 	%rd13, %rd42, %rd55;
	ld.u32 	%r52, [%rd13];
	add.s64 	%rd14, %rd54, %rd55;
	st.u32 	[%rd14], %r52;
	setp.eq.s32 	%p13, %r19, 1;
	@%p13 bra 	$L__BB0_19;
	ld.u32 	%r53, [%rd13+4];
	st.u32 	[%rd14+4], %r53;
	setp.eq.s32 	%p14, %r19, 2;
	@%p14 bra 	$L__BB0_19;
	ld.u32 	%r54, [%rd13+8];
	st.u32 	[%rd14+8], %r54;
$L__BB0_19:
	{ // callseq 2, 0
	.param .b64 param0;
	st.param.b64 	[param0], %rd42;
	call.uni 
	free, 
	(
	param0
	);
	} // callseq 2
	ld.u32 	%r25, [%rd4];
	st.u32 	[%rd3], %r25;
	add.s32 	%r55, %r69, %r37;
	ld.local.u32 	%r56, [%rd1];
	setp.lt.s32 	%p15, %r55, %r56;
	@%p15 bra 	$L__BB0_21;
	add.s32 	%r57, %r37, 1;
	{ // callseq 3, 0
	.param .b64 param0;
	st.param.b64 	[param0], %rd27;
	.param .b64 param1;
	st.param.b64 	[param1], %rd28;
	.param .b64 param2;
	st.param.b64 	[param2], %rd29;
	.param .b64 param3;
	st.param.b64 	[param3], %rd54;
	.param .b32 param4;
	st.param.b32 	[param4], %r69;
	.param .b64 param5;
	st.param.b64 	[param5], %rd31;
	.param .b32 param6;
	st.param.b32 	[param6], %r57;
	.param .b32 param7;
	st.param.b32 	[param7], %r25;
	.param .b64 param8;
	st.param.b64 	[param8], %rd32;
	.param .b64 param9;
	st.param.b64 	[param9], %rd33;
	call.uni 
	_Z9rec_paralPiS_S_S_iS_iiiS_S_, 
	(
	param0, 
	param1, 
	param2, 
	param3, 
	param4, 
	param5, 
	param6, 
	param7, 
	param8, 
	param9
	);
	} // callseq 3
$L__BB0_21:
	add.s32 	%r65, %r65, 1;
	setp.ne.s32 	%p16, %r65, %r36;
	@%p16 bra 	$L__BB0_2;
$L__BB0_22:
	ld.local.u32 	%r58, [%rd1];
	setp.le.s32 	%p17, %r37, %r58;
	@%p17 bra 	$L__BB0_30;
	st.local.u32 	[%rd1], %r37;
	setp.lt.s32 	%p18, %r37, 1;
	@%p18 bra 	$L__BB0_30;
	and.b32  	%r27, %r37, 3;
	setp.lt.u32 	%p19, %r37, 4;
	mov.b32 	%r76, 0;
	@%p19 bra 	$L__BB0_27;
	and.b32  	%r76, %r37, 2147483644;
	neg.s32 	%r75, %r76;
	add.s64 	%rd60, %rd31, 8;
	add.s64 	%rd59, %rd33, 8;
$L__BB0_26:
	ld.u32 	%r60, [%rd60+-8];
	st.u32 	[%rd59+-8], %r60;
	ld.u32 	%r61, [%rd60+-4];
	st.u32 	[%rd59+-4], %r61;
	ld.u32 	%r62, [%rd60];
	st.u32 	[%rd59], %r62;
	ld.u32 	%r63, [%rd60+4];
	st.u32 	[%rd59+4], %r63;
	add.s32 	%r75, %r75, 4;
	add.s64 	%rd60, %rd60, 16;
	add.s64 	%rd59, %rd59, 16;
	setp.ne.s32 	%p20, %r75, 0;
	@%p20 bra 	$L__BB0_26;
$L__BB0_27:
	setp.eq.s32 	%p21, %r27, 0;
	@%p21 bra 	$L__BB0_30;
	mul.wide.u32 	%rd56, %r76, 4;
	add.s64 	%rd62, %rd33, %rd56;
	add.s64 	%rd61, %rd31, %rd56;
	neg.s32 	%r77, %r27;
$L__BB0_29:
	.pragma "nounroll";
	ld.u32 	%r64, [%rd61];
	st.u32 	[%rd62], %r64;
	add.s64 	%rd62, %rd62, 4;
	add.s64 	%rd61, %rd61, 4;
	add.s32 	%r77, %r77, 1;
	setp.ne.s32 	%p22, %r77, 0;
	@%p22 bra 	$L__BB0_29;
$L__BB0_30:
	ret;

}
	// .globl	_Z16paral_max_cliquePiS_S_
.visible .entry _Z16paral_max_cliquePiS_S_(
	.param .u64 .ptr .align 1 _Z16paral_max_cliquePiS_S__param_0,
	.param .u64 .ptr .align 1 _Z16paral_max_cliquePiS_S__param_1,
	.param .u64 .ptr .align 1 _Z16paral_max_cliquePiS_S__param_2
)
{
	.local .align 4 .b8 	__local_depot1[4];
	.reg .b64 	%SP;
	.reg .b64 	%SPL;
	.reg .pred 	%p<8>;
	.reg .b32 	%r<45>;
	.reg .b64 	%rd<42>;

	mov.u64 	%SPL, __local_depot1;
	cvta.local.u64 	%SP, %SPL;
	ld.param.u64 	%rd13, [_Z16paral_max_cliquePiS_S__param_0];
	ld.param.u64 	%rd14, [_Z16paral_max_cliquePiS_S__param_1];
	ld.param.u64 	%rd15, [_Z16paral_max_cliquePiS_S__param_2];
	cvta.to.global.u64 	%rd16, %rd13;
	mov.u32 	%r22, %ctaid.x;
	mov.u32 	%r23, %ntid.x;
	mov.u32 	%r24, %tid.x;
	mad.lo.s32 	%r1, %r22, %r23, %r24;
	{ // callseq 4, 0
	.param .b64 param0;
	st.param.b64 	[param0], 512;
	.param .b64 retval0;
	call.uni (retval0), 
	malloc, 
	(
	param0
	);
	ld.param.b64 	%rd17, [retval0];
	} // callseq 4
	{ // callseq 5, 0
	.param .b64 param0;
	st.param.b64 	[param0], 512;
	.param .b64 retval0;
	call.uni (retval0), 
	malloc, 
	(
	param0
	);
	ld.param.b64 	%rd18, [retval0];
	} // callseq 5
	st.u32 	[%rd17], %r1;
	mul.wide.s32 	%rd19, %r1, 4;
	add.s64 	%rd3, %rd16, %rd19;
	ld.global.u32 	%r25, [%rd3];
	mul.wide.s32 	%rd20, %r25, 4;
	{ // callseq 6, 0
	.param .b64 param0;
	st.param.b64 	[param0], %rd20;
	.param .b64 retval0;
	call.uni (retval0), 
	malloc, 
	(
	param0
	);
	ld.param.b64 	%rd21, [retval0];
	} // callseq 6
	ld.global.u32 	%r39, [%rd3];
	setp.lt.s32 	%p1, %r39, 1;
	@%p1 bra 	$L__BB1_3;
	cvta.to.global.u64 	%rd22, %rd15;
	add.s64 	%rd5, %rd22, %rd19;
	cvta.to.global.u64 	%rd6, %rd14;
	mov.b32 	%r38, 0;
$L__BB1_2:
	ld.global.u32 	%r27, [%rd5];
	add.s32 	%r28, %r27, %r38;
	mul.wide.s32 	%rd24, %r28, 4;
	add.s64 	%rd25, %rd6, %rd24;
	ld.global.u32 	%r29, [%rd25];
	mul.wide.u32 	%rd26, %r38, 4;
	add.s64 	%rd27, %rd21, %rd26;
	st.u32 	[%rd27], %r29;
	add.s32 	%r38, %r38, 1;
	ld.global.u32 	%r39, [%rd3];
	setp.lt.s32 	%p2, %r38, %r39;
	@%p2 bra 	$L__BB1_2;
$L__BB1_3:
	add.u64 	%rd28, %SP, 0;
	add.u64 	%rd29, %SPL, 0;
	mov.b32 	%r30, 1;
	st.local.u32 	[%rd29], %r30;
	{ // callseq 7, 0
	.param .b64 param0;
	st.param.b64 	[param0], %rd13;
	.param .b64 param1;
	st.param.b64 	[param1], %rd14;
	.param .b64 param2;
	st.param.b64 	[param2], %rd15;
	.param .b64 param3;
	st.param.b64 	[param3], %rd21;
	.param .b32 param4;
	st.param.b32 	[param4], %r39;
	.param .b64 param5;
	st.param.b64 	[param5], %rd17;
	.param .b32 param6;
	st.param.b32 	[param6], 1;
	.param .b32 param7;
	st.param.b32 	[param7], %r1;
	.param .b64 param8;
	st.param.b64 	[param8], %rd28;
	.param .b64 param9;
	st.param.b64 	[param9], %rd18;
	call.uni 
	_Z9rec_paralPiS_S_S_iS_iiiS_S_, 
	(
	param0, 
	param1, 
	param2, 
	param3, 
	param4, 
	param5, 
	param6, 
	param7, 
	param8, 
	param9
	);
	} // callseq 7
	ld.local.u32 	%r7, [%rd29];
	mov.u64 	%rd31, d_best_size;
	add.s64 	%rd32, %rd31, %rd19;
	st.global.u32 	[%rd32], %r7;
	setp.lt.s32 	%p3, %r7, 1;
	@%p3 bra 	$L__BB1_10;
	and.b32  	%r8, %r7, 3;
	setp.lt.u32 	%p4, %r7, 4;
	mov.b32 	%r42, 0;
	@%p4 bra 	$L__BB1_7;
	and.b32  	%r42, %r7, 2147483644;
	neg.s32 	%r41, %r42;
	add.s64 	%rd40, %rd18, 8;
	mov.u64 	%rd34, dev_max_clique;
	mov.u32 	%r40, %r1;
$L__BB1_6:
	mul.wide.s32 	%rd33, %r40, 4;
	add.s64 	%rd35, %rd34, %rd33;
	ld.u32 	%r32, [%rd40+-8];
	st.global.u32 	[%rd35], %r32;
	ld.u32 	%r33, [%rd40+-4];
	st.global.u32 	[%rd35+512], %r33;
	ld.u32 	%r34, [%rd40];
	st.global.u32 	[%rd35+1024], %r34;
	ld.u32 	%r35, [%rd40+4];
	st.global.u32 	[%rd35+1536], %r35;
	add.s32 	%r41, %r41, 4;
	add.s64 	%rd40, %rd40, 16;
	add.s32 	%r40, %r40, 512;
	setp.ne.s32 	%p5, %r41, 0;
	@%p5 bra 	$L__BB1_6;
$L__BB1_7:
	setp.eq.s32 	%p6, %r8, 0;
	@%p6 bra 	$L__BB1_10;
	shl.b32 	%r36, %r42, 7;
	add.s32 	%r44, %r1, %r36;
	mul.wide.u32 	%rd36, %r42, 4;
	add.s64 	%rd41, %rd18, %rd36;
	neg.s32 	%r43, %r8;
	mov.u64 	%rd38, dev_max_clique;
$L__BB1_9:
	.pragma "nounroll";
	mul.wide.s32 	%rd37, %r44, 4;
	add.s64 	%rd39, %rd38, %rd37;
	ld.u32 	%r37, [%rd41];
	st.global.u32 	[%rd39], %r37;
	add.s32 	%r44, %r44, 128;
	add.s64 	%rd41, %rd41, 4;
	add.s32 	%r43, %r43, 1;
	setp.ne.s32 	%p7, %r43, 0;
	@%p7 bra 	$L__BB1_9;
$L__BB1_10:
	{ // callseq 8, 0
	.param .b64 param0;
	st.param.b64 	[param0], %rd21;
	call.uni 
	free, 
	(
	param0
	);
	} // callseq 8
	ret;

}
	// .globl	_ZN3cub18CUB_300001_SM_10006detail11EmptyKernelIvEEvv
.visible .entry _ZN3cub18CUB_300001_SM_10006detail11EmptyKernelIvEEvv()
{


	ret;

}


// ===== COMPILED SASS (sm_100) =====

	.target	sm_100

	.elftype	@"ET_EXEC"


//--------------------- .note.nv.tkinfo           --------------------------
	.section	.note.nv.tkinfo,"",@"SHT_NOTE"
	.sectionflags	@"SHF_NOTE_NV_TKINFO"
	.tkinfo
        /*0018*/ 	.word	0x00000002
        /*0030*/ 	.string	""
        /*0030*/ 	.string	"ptxas"
        /*0030*/ 	.string	"Cuda compilation tools, release 13.0, V13.0.88"
        /*0030*/ 	.string	"Build cuda_13.0.r13.0/compiler.36424714_0"
        /*0030*/ 	.string	"-arch sm_100 -m 64 "



//--------------------- .note.nv.cuinfo           --------------------------
	.section	.note.nv.cuinfo,"",@"SHT_NOTE"
	.sectionflags	@"SHF_NOTE_NV_CUINFO"
        /*0018*/ 	.short	0x0002
        /*001a*/ 	.short	0x0064
        /*001c*/ 	.short	0x0082
	.zero		2


//--------------------- .nv.info                  --------------------------
	.section	.nv.info,"",@"SHT_CUDA_INFO"
	.align	4


	//----- nvinfo : EIATTR_REGCOUNT
	.align		4
        /*0000*/ 	.byte	0x04, 0x2f
        /*0002*/ 	.short	(.L_46 - .L_45)
	.align		4
.L_45:
        /*0004*/ 	.word	index@(_Z16paral_max_cliquePiS_S_)
        /*0008*/ 	.word	0x00000034


	//----- nvinfo : EIATTR_FRAME_SIZE
	.align		4
.L_46:
        /*000c*/ 	.byte	0x04, 0x11
        /*000e*/ 	.short	(.L_48 - .L_47)
	.align		4
.L_47:
        /*0010*/ 	.word	index@($_Z16paral_max_cliquePiS_S_$_Z9rec_paralPiS_S_S_iS_iiiS_S_)
        /*0014*/ 	.word	0x00000020


	//----- nvinfo : EIATTR_FRAME_SIZE
	.align		4
.L_48:
        /*0018*/ 	.byte	0x04, 0x11
        /*001a*/ 	.short	(.L_50 - .L_49)
	.align		4
.L_49:
        /*001c*/ 	.word	index@(_Z16paral_max_cliquePiS_S_)
        /*0020*/ 	.word	0x00000020


	//----- nvinfo : EIATTR_REGCOUNT
	.align		4
.L_50:
        /*0024*/ 	.byte	0x04, 0x2f
        /*0026*/ 	.short	(.L_52 - .L_51)
	.align		4
.L_51:
        /*0028*/ 	.word	index@(_ZN3cub18CUB_300001_SM_10006detail11EmptyKernelIvEEvv)
        /*002c*/ 	.word	0x00000004


	//----- nvinfo : EIATTR_FRAME_SIZE
	.align		4
.L_52:
        /*0030*/ 	.byte	0x04, 0x11
        /*0032*/ 	.short	(.L_54 - .L_53)
	.align		4
.L_53:
        /*0034*/ 	.word	index@(_ZN3cub18CUB_300001_SM_10006detail11EmptyKernelIvEEvv)
        /*0038*/ 	.word	0x00000000


	//----- nvinfo : EIATTR_MIN_STACK_SIZE
	.align		4
.L_54:
        /*003c*/ 	.byte	0x04, 0x12
        /*003e*/ 	.short	(.L_56 - .L_55)
	.align		4
.L_55:
        /*0040*/ 	.word	index@(_ZN3cub18CUB_300001_SM_10006detail11EmptyKernelIvEEvv)
        /*0044*/ 	.word	0x00000000


	//----- nvinfo : EIATTR_MIN_STACK_SIZE
	.align		4
.L_56:
        /*0048*/ 	.byte	0x04, 0x12
        /*004a*/ 	.short	(.L_58 - .L_57)
	.align		4
.L_57:
        /*004c*/ 	.word	index@(_Z16paral_max_cliquePiS_S_)
        /*0050*/ 	.word	0x00000020
.L_58:


//--------------------- .nv.compat                --------------------------
	.section	.nv.compat,"",@"SHT_CUDA_COMPAT_INFO"
	.align	4
        /*0000*/ 	.byte	0x02, 0x09, 0x00, 0x00, 0x02, 0x02, 0x01, 0x00, 0x02, 0x05, 0x05, 0x00, 0x03, 0x07, 0x01, 0x01
        /*0010*/ 	.byte	0x02, 0x03, 0x00, 0x00, 0x02, 0x06, 0x01, 0x00, 0x04, 0x0b, 0x08, 0x00, 0x09, 0x00, 0x00, 0x00
        /*0020*/ 	.byte	0x00, 0x00, 0x00, 0x00


//--------------------- .nv.info._ZN3cub18CUB_300001_SM_10006detail11EmptyKernelIvEEvv --------------------------
	.section	.nv.info._ZN3cub18CUB_300001_SM_10006detail11EmptyKernelIvEEvv,"",@"SHT_CUDA_INFO"
	.sectionflags	@""
	.align	4


	//----- nvinfo : EIATTR_CUDA_API_VERSION
	.align		4
        /*0000*/ 	.byte	0x04, 0x37
        /*0002*/ 	.short	(.L_60 - .L_59)
.L_59:
        /*0004*/ 	.word	0x00000082


	//----- nvinfo : EIATTR_SPARSE_MMA_MASK
	.align		4
.L_60:
        /*0008*/ 	.byte	0x03, 0x50
        /*000a*/ 	.short	0x0000


	//----- nvinfo : EIATTR_MAXREG_COUNT
	.align		4
        /*000c*/ 	.byte	0x03, 0x1b
        /*000e*/ 	.short	0x00ff


	//----- nvinfo : EIATTR_MERCURY_ISA_VERSION
	.align		4
        /*0010*/ 	.byte	0x03, 0x5f
        /*0012*/ 	.short	0x0101


	//----- nvinfo : EIATTR_VRC_CTA_INIT_COUNT
	.align		4
        /*0014*/ 	.byte	0x02, 0x4a
	.zero		1
	.zero		1


	//----- nvinfo : EIATTR_EXIT_INSTR_OFFSETS
	.align		4
        /*0018*/ 	.byte	0x04, 0x1c
        /*001a*/ 	.short	(.L_62 - .L_61)


	//   ....[0]....
.L_61:
        /*001c*/ 	.word	0x00000010


	//----- nvinfo : EIATTR_SW_WAR
	.align		4
.L_62:
        /*0020*/ 	.byte	0x04, 0x36
        /*0022*/ 	.short	(.L_64 - .L_63)
.L_63:
        /*0024*/ 	.word	0x00000008
.L_64:


//--------------------- .nv.info._Z16paral_max_cliquePiS_S_ --------------------------
	.section	.nv.info._Z16paral_max_cliquePiS_S_,"",@"SHT_CUDA_INFO"
	.sectionflags	@""
	.align	4


	//----- nvinfo : EIATTR_CUDA_API_VERSION
	.align		4
        /*0000*/ 	.byte	0x04, 0x37
        /*0002*/ 	.short	(.L_66 - .L_65)
.L_65:
        /*0004*/ 	.word	0x00000082


	//----- nvinfo : EIATTR_KPARAM_INFO
	.align		4
.L_66:
        /*0008*/ 	.byte	0x04, 0x17
        /*000a*/ 	.short	(.L_68 - .L_67)
.L_67:
        /*000c*/ 	.word	0x00000000
        /*0010*/ 	.short	0x0002
        /*0012*/ 	.short	0x0010
        /*0014*/ 	.byte	0x00, 0xf5, 0x21, 0x00


	//----- nvinfo : EIATTR_KPARAM_INFO
	.align		4
.L_68:
        /*0018*/ 	.byte	0x04, 0x17
        /*001a*/ 	.short	(.L_70 - .L_69)
.L_69:
        /*001c*/ 	.word	0x00000000
        /*0020*/ 	.short	0x0001
        /*0022*/ 	.short	0x0008
        /*0024*/ 	.byte	0x00, 0xf5, 0x21, 0x00


	//----- nvinfo : EIATTR_KPARAM_INFO
	.align		4
.L_70:
        /*0028*/ 	.byte	0x04, 0x17
        /*002a*/ 	.short	(.L_72 - .L_71)
.L_71:
        /*002c*/ 	.word	0x00000000
        /*0030*/ 	.short	0x0000
        /*0032*/ 	.short	0x0000
        /*0034*/ 	.byte	0x00, 0xf5, 0x21, 0x00


	//----- nvinfo : EIATTR_SPARSE_MMA_MASK
	.align		4
.L_72:
        /*0038*/ 	.byte	0x03, 0x50
        /*003a*/ 	.short	0x0000


	//----- nvinfo : EIATTR_MAXREG_COUNT
	.align		4
        /*003c*/ 	.byte	0x03, 0x1b
        /*003e*/ 	.short	0x00ff


	//----- nvinfo : EIATTR_EXTERNS
	.align		4
        /*0040*/ 	.byte	0x04, 0x0f
        /*0042*/ 	.short	(.L_74 - .L_73)


	//   ....[0]....
	.align		4
.L_73:
        /*0044*/ 	.word	index@(malloc)


	//   ....[1]....
	.align		4
        /*0048*/ 	.word	index@(free)


	//----- nvinfo : EIATTR_MERCURY_ISA_VERSION
	.align		4
.L_74:
        /*004c*/ 	.byte	0x03, 0x5f
        /*004e*/ 	.short	0x0101


	//----- nvinfo : EIATTR_VRC_CTA_INIT_COUNT
	.align		4
        /*0050*/ 	.byte	0x02, 0x4a
	.zero		1
	.zero		1


	//----- nvinfo : EIATTR_SYSCALL_OFFSETS
	.align		4
        /*0054*/ 	.byte	0x04, 0x46
        /*0056*/ 	.short	(.L_76 - .L_75)


	//   ....[0]....
.L_75:
        /*0058*/ 	.word	0x00000110


	//   ....[1]....
        /*005c*/ 	.word	0x00000180


	//   ....[2]....
        /*0060*/ 	.word	0x00000240


	//   ....[3]....
        /*0064*/ 	.word	0x000008d0


	//   ....[4]....
        /*0068*/ 	.word	0x00000d50


	//   ....[5]....
        /*006c*/ 	.word	0x00001010


	//   ....[6]....
        /*0070*/ 	.word	0x00001ac0


	//----- nvinfo : EIATTR_EXIT_INSTR_OFFSETS
	.align		4
.L_76:
        /*0074*/ 	.byte	0x04, 0x1c
        /*0076*/ 	.short	(.L_78 - .L_77)


	//   ....[0]....
.L_77:
        /*0078*/ 	.word	0x000008e0


	//----- nvinfo : EIATTR_CRS_STACK_SIZE
	.align		4
.L_78:
        /*007c*/ 	.byte	0x04, 0x1e
        /*007e*/ 	.short	(.L_80 - .L_79)
.L_79:
        /*0080*/ 	.word	0x00000000


	//----- nvinfo : EIATTR_CBANK_PARAM_SIZE
	.align		4
.L_80:
        /*0084*/ 	.byte	0x03, 0x19
        /*0086*/ 	.short	0x0018


	//----- nvinfo : EIATTR_PARAM_CBANK
	.align		4
        /*0088*/ 	.byte	0x04, 0x0a
        /*008a*/ 	.short	(.L_82 - .L_81)
	.align		4
.L_81:
        /*008c*/ 	.word	index@(.nv.constant0._Z16paral_max_cliquePiS_S_)
        /*0090*/ 	.short	0x0380
        /*0092*/ 	.short	0x0018


	//----- nvinfo : EIATTR_SW_WAR
	.align		4
.L_82:
        /*0094*/ 	.byte	0x04, 0x36
        /*0096*/ 	.short	(.L_84 - .L_83)
.L_83:
        /*0098*/ 	.word	0x00000008
.L_84:


//--------------------- .nv.callgraph             --------------------------
	.section	.nv.callgraph,"",@"SHT_CUDA_CALLGRAPH"
	.align	4
	.sectionentsize	8
	.align		4
        /*0000*/ 	.word	0x00000000
	.align		4
        /*0004*/ 	.word	0xffffffff
	.align		4
        /*0008*/ 	.word	index@(_Z16paral_max_cliquePiS_S_)
	.align		4
        /*000c*/ 	.word	index@(free)
	.align		4
        /*0010*/ 	.word	index@(_Z16paral_max_cliquePiS_S_)
	.align		4
        /*0014*/ 	.word	index@(malloc)
	.align		4
        /*0018*/ 	.word	0x00000000
	.align		4
        /*001c*/ 	.word	0xfffffffe
	.align		4
        /*0020*/ 	.word	0x00000000
	.align		4
        /*0024*/ 	.word	0xfffffffd
	.align		4
        /*0028*/ 	.word	0x00000000
	.align		4
        /*002c*/ 	.word	0xfffffffc


//--------------------- .nv.constant4             --------------------------
	.section	.nv.constant4,"a",@progbits
	.align	8
	.align		8
.nv.constant4:
        /*0000*/ 	.dword	d_best_size
	.align		8
        /*0008*/ 	.dword	dev_max_clique
	.align		8
        /*0010*/ 	.dword	_ZN34_INTERNAL_dd683413_4_k_cu_3d57525c4cuda3std3__45__cpo5beginE
	.align		8
        /*0018*/ 	.dword	_ZN34_INTERNAL_dd683413_4_k_cu_3d57525c4cuda3std3__45__cpo3endE
	.align		8
        /*0020*/ 	.dword	_ZN34_INTERNAL_dd683413_4_k_cu_3d57525c4cuda3std3__45__cpo6cbeginE
	.align		8
        /*0028*/ 	.dword	_ZN34_INTERNAL_dd683413_4_k_cu_3d57525c4cuda3std3__45__cpo4cendE
	.align		8
        /*0030*/ 	.dword	_ZN34_INTERNAL_dd683413_4_k_cu_3d57525c4cuda3std3__45__cpo6rbeginE
	.align		8
        /*0038*/ 	.dword	_ZN34_INTERNAL_dd683413_4_k_cu_3d57525c4cuda3std3__45__cpo4rendE
	.align		8
        /*0040*/ 	.dword	_ZN34_INTERNAL_dd683413_4_k_cu_3d57525c4cuda3std3__45__cpo7crbeginE
	.align		8
        /*0048*/ 	.dword	_ZN34_INTERNAL_dd683413_4_k_cu_3d57525c4cuda3std3__45__cpo5crendE
	.align		8
        /*0050*/ 	.dword	_ZN34_INTERNAL_dd683413_4_k_cu_3d57525c4cuda3std3__436_GLOBAL__N__dd683413_4_k_cu_3d57525c6ignoreE
	.align		8
        /*0058*/ 	.dword	_ZN34_INTERNAL_dd683413_4_k_cu_3d57525c4cuda3std3__419piecewise_constructE
	.align		8
        /*0060*/ 	.dword	_ZN34_INTERNAL_dd683413_4_k_cu_3d57525c4cuda3std3__48in_placeE
	.align		8
        /*0068*/ 	.dword	_ZN34_INTERNAL_dd683413_4_k_cu_3d57525c4cuda3std3__420unreachable_sentinelE
	.align		8
        /*0070*/ 	.dword	_ZN34_INTERNAL_dd683413_4_k_cu_3d57525c4cuda3std3__47nulloptE
	.align		8
        /*0078*/ 	.dword	_ZN34_INTERNAL_dd683413_4_k_cu_3d57525c4cuda3std3__48unexpectE
	.align		8
        /*0080*/ 	.dword	_ZN34_INTERNAL_dd683413_4_k_cu_3d57525c4cuda3std6ranges3__45__cpo4swapE
	.align		8
        /*0088*/ 	.dword	_ZN34_INTERNAL_dd683413_4_k_cu_3d57525c4cuda3std6ranges3__45__cpo9iter_moveE
	.align		8
        /*0090*/ 	.dword	_ZN34_INTERNAL_dd683413_4_k_cu_3d57525c4cuda3std6ranges3__45__cpo5beginE
	.align		8
        /*0098*/ 	.dword	_ZN34_INTERNAL_dd683413_4_k_cu_3d57525c4cuda3std6ranges3__45__cpo3endE
	.align		8
        /*00a0*/ 	.dword	_ZN34_INTERNAL_dd683413_4_k_cu_3d57525c4cuda3std6ranges3__45__cpo6cbeginE
	.align		8
        /*00a8*/ 	.dword	_ZN34_INTERNAL_dd683413_4_k_cu_3d57525c4cuda3std6ranges3__45__cpo4cendE
	.align		8
        /*00b0*/ 	.dword	_ZN34_INTERNAL_dd683413_4_k_cu_3d57525c4cuda3std6ranges3__45__cpo7advanceE
	.align		8
        /*00b8*/ 	.dword	_ZN34_INTERNAL_dd683413_4_k_cu_3d57525c4cuda3std6ranges3__45__cpo9iter_swapE
	.align		8
        /*00c0*/ 	.dword	_ZN34_INTERNAL_dd683413_4_k_cu_3d57525c4cuda3std6ranges3__45__cpo4nextE
	.align		8
        /*00c8*/ 	.dword	_ZN34_INTERNAL_dd683413_4_k_cu_3d57525c4cuda3std6ranges3__45__cpo4prevE
	.align		8
        /*00d0*/ 	.dword	_ZN34_INTERNAL_dd683413_4_k_cu_3d57525c4cuda3std6ranges3__45__cpo4dataE
	.align		8
        /*00d8*/ 	.dword	_ZN34_INTERNAL_dd683413_4_k_cu_3d57525c4cuda3std6ranges3__45__cpo5cdataE
	.align		8
        /*00e0*/ 	.dword	_ZN34_INTERNAL_dd683413_4_k_cu_3d57525c4cuda3std6ranges3__45__cpo4sizeE
	.align		8
        /*00e8*/ 	.dword	_ZN34_INTERNAL_dd683413_4_k_cu_3d57525c4cuda3std6ranges3__45__cpo5ssizeE
	.align		8
        /*00f0*/ 	.dword	_ZN34_INTERNAL_dd683413_4_k_cu_3d57525c4cuda3std6ranges3__45__cpo8distanceE
	.align		8
        /*00f8*/ 	.dword	_ZN34_INTERNAL_dd683413_4_k_cu_3d57525c6thrust24THRUST_300001_SM_1000_NS8cuda_cub3parE
	.align		8
        /*0100*/ 	.dword	_ZN34_INTERNAL_dd683413_4_k_cu_3d57525c6thrust24THRUST_300001_SM_1000_NS8cuda_cub10par_nosyncE
	.align		8
        /*0108*/ 	.dword	_ZN34_INTERNAL_dd683413_4_k_cu_3d57525c6thrust24THRUST_300001_SM_1000_NS6system6detail10sequential3seqE
	.align		8
        /*0110*/ 	.dword	_ZN34_INTERNAL_dd683413_4_k_cu_3d57525c6thrust24THRUST_300001_SM_1000_NS12placeholders2_1E
	.align		8
        /*0118*/ 	.dword	_ZN34_INTERNAL_dd683413_4_k_cu_3d57525c6thrust24THRUST_300001_SM_1000_NS12placeholders2_2E
	.align		8
        /*0120*/ 	.dword	_ZN34_INTERNAL_dd683413_4_k_cu_3d57525c6thrust24THRUST_300001_SM_1000_NS12placeholders2_3E
	.align		8
        /*0128*/ 	.dword	_ZN34_INTERNAL_dd683413_4_k_cu_3d57525c6thrust24THRUST_300001_SM_1000_NS12placeholders2_4E
	.align		8
        /*0130*/ 	.dword	_ZN34_INTERNAL_dd683413_4_k_cu_3d57525c6thrust24THRUST_300001_SM_1000_NS12placeholders2_5E
	.align		8
        /*0138*/ 	.dword	_ZN34_INTERNAL_dd683413_4_k_cu_3d57525c6thrust24THRUST_300001_SM_1000_NS12placeholders2_6E
	.align		8
        /*0140*/ 	.dword	_ZN34_INTERNAL_dd683413_4_k_cu_3d57525c6thrust24THRUST_300001_SM_1000_NS12placeholders2_7E
	.align		8
        /*0148*/ 	.dword	_ZN34_INTERNAL_dd683413_4_k_cu_3d57525c6thrust24THRUST_300001_SM_1000_NS12placeholders2_8E
	.align		8
        /*0150*/ 	.dword	_ZN34_INTERNAL_dd683413_4_k_cu_3d57525c6thrust24THRUST_300001_SM_1000_NS12placeholders2_9E
	.align		8
        /*0158*/ 	.dword	_ZN34_INTERNAL_dd683413_4_k_cu_3d57525c6thrust24THRUST_300001_SM_1000_NS12placeholders3_10E
	.align		8
        /*0160*/ 	.dword	_ZN34_INTERNAL_dd683413_4_k_cu_3d57525c6thrust24THRUST_300001_SM_1000_NS3seqE
	.align		8
        /*0168*/ 	.dword	malloc
	.align		8
        /*0170*/ 	.dword	free


//--------------------- .text._ZN3cub18CUB_300001_SM_10006detail11EmptyKernelIvEEvv --------------------------
	.section	.text._ZN3cub18CUB_300001_SM_10006detail11EmptyKernelIvEEvv,"ax",@progbits
	.align	128
        .global         _ZN3cub18CUB_300001_SM_10006detail11EmptyKernelIvEEvv
        .type           _ZN3cub18CUB_300001_SM_10006detail11EmptyKernelIvEEvv,@function
        .size           _ZN3cub18CUB_300001_SM_10006detail11EmptyKernelIvEEvv,(.L_x_55 - _ZN3cub18CUB_300001_SM_10006detail11EmptyKernelIvEEvv)
        .other          _ZN3cub18CUB_300001_SM_10006detail11EmptyKernelIvEEvv,@"STO_CUDA_ENTRY STV_DEFAULT"
_ZN3cub18CUB_300001_SM_10006detail11EmptyKernelIvEEvv:
.text._ZN3cub18CUB_300001_SM_10006detail11EmptyKernelIvEEvv:
[----:B------:R-:W-:Y:S01]  /*0000*/  LDC R1, c[0x0][0x37c] ;  /* 0x0000df00ff017b82 */ /* 0x000fe20000000800 */
[----:B------:R-:W-:Y:S05]  /*0010*/  EXIT ;  /* 0x000000000000794d */ /* 0x000fea0003800000 */
.L_x_0:
[----:B------:R-:W-:-:S00]  /*0020*/  BRA `(.L_x_0) ;  /* 0xfffffffc00fc7947 */ /* 0x000fc0000383ffff */
[----:B------:R-:W-:-:S00]  /*0030*/  NOP ;  /* 0x0000000000007918 */ /* 0x000fc00000000000 */
        /* <DEDUP_REMOVED lines=12> */
.L_x_55:


//--------------------- .text._Z16paral_max_cliquePiS_S_ --------------------------
	.section	.text._Z16paral_max_cliquePiS_S_,"ax",@progbits
	.align	128
        .global         _Z16paral_max_cliquePiS_S_
        .type           _Z16paral_max_cliquePiS_S_,@function
        .size           _Z16paral_max_cliquePiS_S_,(.L_x_54 - _Z16paral_max_cliquePiS_S_)
        .other          _Z16paral_max_cliquePiS_S_,@"STO_CUDA_ENTRY STV_DEFAULT"
_Z16paral_max_cliquePiS_S_:
.text._Z16paral_max_cliquePiS_S_:
[----:B------:R-:W0:Y:S01]  /*0000*/  LDC R1, c[0x0][0x37c] ;  /* 0x0000df00ff017b82 */ /* 0x000e220000000800 */
[----:B------:R-:W1:Y:S01]  /*0010*/  S2R R3, SR_TID.X ;  /* 0x0000000000037919 */ /* 0x000e620000002100 */
[----:B------:R-:W2:Y:S06]  /*0020*/  LDCU UR5, c[0x0][0x2fc] ;  /* 0x00005f80ff0577ac */ /* 0x000eac0008000800 */
[----:B------:R-:W1:Y:S01]  /*0030*/  S2UR UR6, SR_CTAID.X ;  /* 0x00000000000679c3 */ /* 0x000e620000002500 */
[----:B------:R-:W-:Y:S01]  /*0040*/  MOV R16, 0x168 ;  /* 0x0000016800107802 */ /* 0x000fe20000000f00 */
[----:B0-----:R-:W-:Y:S01]  /*0050*/  VIADD R1, R1, 0xffffffe0 ;  /* 0xffffffe001017836 */ /* 0x001fe20000000000 */
[----:B------:R-:W0:Y:S01]  /*0060*/  LDCU UR4, c[0x0][0x2f8] ;  /* 0x00005f00ff0477ac */ /* 0x000e220008000800 */
[----:B------:R-:W-:-:S02]  /*0070*/  IMAD.MOV.U32 R4, RZ, RZ, 0x200 ;  /* 0x00000200ff047424 */ /* 0x000fc400078e00ff */
[----:B------:R-:W-:Y:S01]  /*0080*/  VIADD R26, R1, 0x18 ;  /* 0x00000018011a7836 */ /* 0x000fe20000000000 */
[----:B------:R-:W3:Y:S01]  /*0090*/  LDCU.64 UR36, c[0x0][0x358] ;  /* 0x00006b00ff2477ac */ /* 0x000ee20008000a00 */
[----:B------:R-:W1:Y:S01]  /*00a0*/  LDC R2, c[0x0][0x360] ;  /* 0x0000d800ff027b82 */ /* 0x000e620000000800 */
[----:B------:R-:W-:-:S07]  /*00b0*/  IMAD.MOV.U32 R5, RZ, RZ, RZ ;  /* 0x000000ffff057224 */ /* 0x000fce00078e00ff */
[----:B------:R4:W3:Y:S01]  /*00c0*/  LDC.64 R6, c[0x4][R16] ;  /* 0x0100000010067b82 */ /* 0x0008e20000000a00 */
[----:B0-----:R-:W-:-:S05]  /*00d0*/  IADD3 R26, P0, PT, R26, UR4, RZ ;  /* 0x000000041a1a7c10 */ /* 0x001fca000ff1e0ff */
[----:B--2---:R-:W-:Y:S02]  /*00e0*/  IMAD.X R27, RZ, RZ, UR5, P0 ;  /* 0x00000005ff1b7e24 */ /* 0x004fe400080e06ff */
[----:B-1--4-:R-:W-:-:S07]  /*00f0*/  IMAD R2, R2, UR6, R3 ;  /* 0x0000000602027c24 */ /* 0x012fce000f8e0203 */
[----:B------:R-:W-:-:S07]  /*0100*/  LEPC R20, `(.L_x_1) ;  /* 0x000000001014794e */ /* 0x000fce0000000000 */
[----:B---3--:R-:W-:Y:S05]  /*0110*/  CALL.ABS.NOINC R6 ;  /* 0x0000000006007343 */ /* 0x008fea0003c00000 */
.L_x_1:
[----:B------:R0:W1:Y:S01]  /*0120*/  LDC.64 R6, c[0x4][R16] ;  /* 0x0100000010067b82 */ /* 0x0000620000000a00 */
[----:B------:R-:W-:Y:S01]  /*0130*/  IMAD.MOV.U32 R24, RZ, RZ, R4 ;  /* 0x000000ffff187224 */ /* 0x000fe200078e0004 */
[----:B------:R-:W-:Y:S01]  /*0140*/  MOV R25, R5 ;  /* 0x0000000500197202 */ /* 0x000fe20000000f00 */
[----:B------:R-:W-:Y:S02]  /*0150*/  IMAD.MOV.U32 R4, RZ, RZ, 0x200 ;  /* 0x00000200ff047424 */ /* 0x000fe400078e00ff */
[----:B------:R-:W-:-:S07]  /*0160*/  IMAD.MOV.U32 R5, RZ, RZ, RZ ;  /* 0x000000ffff057224 */ /* 0x000fce00078e00ff */
[----:B------:R-:W-:-:S07]  /*0170*/  LEPC R20, `(.L_x_2) ;  /* 0x000000001014794e */ /* 0x000fce0000000000 */
[----:B01----:R-:W-:Y:S05]  /*0180*/  CALL.ABS.NOINC R6 ;  /* 0x0000000006007343 */ /* 0x003fea0003c00000 */
.L_x_2:
[----:B------:R-:W0:Y:S01]  /*0190*/  LDC.64 R22, c[0x0][0x380] ;  /* 0x0000e000ff167b82 */ /* 0x000e220000000a00 */
[----:B------:R1:W-:Y:S01]  /*01a0*/  ST.E desc[UR36][R24.64], R2 ;  /* 0x0000000218007985 */ /* 0x0003e2000c101924 */
[----:B0-----:R-:W-:-:S05]  /*01b0*/  IMAD.WIDE R22, R2, 0x4, R22 ;  /* 0x0000000402167825 */ /* 0x001fca00078e0216 */
[----:B------:R-:W2:Y:S01]  /*01c0*/  LDG.E R6, desc[UR36][R22.64] ;  /* 0x0000002416067981 */ /* 0x000ea2000c1e1900 */
[----:B------:R0:W3:Y:S01]  /*01d0*/  LDC.64 R8, c[0x4][R16] ;  /* 0x0100000010087b82 */ /* 0x0000e20000000a00 */
[----:B------:R-:W-:Y:S02]  /*01e0*/  IMAD.MOV.U32 R17, RZ, RZ, R5 ;  /* 0x000000ffff117224 */ /* 0x000fe400078e0005 */
[----:B0-----:R-:W-:Y:S02]  /*01f0*/  IMAD.MOV.U32 R16, RZ, RZ, R4 ;  /* 0x000000ffff107224 */ /* 0x001fe400078e0004 */
[----:B--2---:R-:W-:-:S04]  /*0200*/  IMAD.WIDE R6, R6, 0x4, RZ ;  /* 0x0000000406067825 */ /* 0x004fc800078e02ff */
[----:B------:R-:W-:Y:S02]  /*0210*/  IMAD.MOV.U32 R4, RZ, RZ, R6 ;  /* 0x000000ffff047224 */ /* 0x000fe400078e0006 */
[----:B-1-3--:R-:W-:-:S07]  /*0220*/  IMAD.MOV.U32 R5, RZ, RZ, R7 ;  /* 0x000000ffff057224 */ /* 0x00afce00078e0007 */
[----:B------:R-:W-:-:S07]  /*0230*/  LEPC R20, `(.L_x_3) ;  /* 0x000000001014794e */ /* 0x000fce0000000000 */
[----:B------:R-:W-:Y:S05]  /*0240*/  CALL.ABS.NOINC R8 ;  /* 0x0000000008007343 */ /* 0x000fea0003c00000 */
.L_x_3:
[----:B------:R-:W2:Y:S01]  /*0250*/  LDG.E R12, desc[UR36][R22.64] ;  /* 0x00000024160c7981 */ /* 0x000ea2000c1e1900 */
[----:B------:R-:W-:Y:S01]  /*0260*/  BSSY.RECONVERGENT B0, `(.L_x_4) ;  /* 0x0000015000007945 */ /* 0x000fe20003800200 */
[----:B------:R-:W-:Y:S01]  /*0270*/  MOV R18, R4 ;  /* 0x0000000400127202 */ /* 0x000fe20000000f00 */
[----:B------:R-:W-:Y:S01]  /*0280*/  IMAD.MOV.U32 R19, RZ, RZ, R5 ;  /* 0x000000ffff137224 */ /* 0x000fe200078e0005 */
[----:B--2---:R-:W-:-:S13]  /*0290*/  ISETP.GE.AND P0, PT, R12, 0x1, PT ;  /* 0x000000010c00780c */ /* 0x004fda0003f06270 */
[----:B------:R-:W-:Y:S05]  /*02a0*/  @!P0 BRA `(.L_x_5) ;  /* 0x0000000000408947 */ /* 0x000fea0003800000 */
[----:B------:R-:W0:Y:S01]  /*02b0*/  LDC.64 R4, c[0x0][0x390] ;  /* 0x0000e400ff047b82 */ /* 0x000e220000000a00 */
[----:B------:R-:W-:Y:S01]  /*02c0*/  BSSY.RECONVERGENT B1, `(.L_x_5) ;  /* 0x000000e000017945 */ /* 0x000fe20003800200 */
[----:B------:R-:W-:Y:S02]  /*02d0*/  IMAD.MOV.U32 R3, RZ, RZ, RZ ;  /* 0x000000ffff037224 */ /* 0x000fe400078e00ff */
[----:B0-----:R-:W-:-:S07]  /*02e0*/  IMAD.WIDE R4, R2, 0x4, R4 ;  /* 0x0000000402047825 */ /* 0x001fce00078e0204 */
.L_x_6:
[----:B------:R-:W2:Y:S01]  /*02f0*/  LDG.E R0, desc[UR36][R4.64] ;  /* 0x0000002404007981 */ /* 0x000ea2000c1e1900 */
[----:B------:R-:W0:Y:S01]  /*0300*/  LDC.64 R6, c[0x0][0x388] ;  /* 0x0000e200ff067b82 */ /* 0x000e220000000a00 */
[----:B--2---:R-:W-:-:S04]  /*0310*/  IMAD.IADD R9, R0, 0x1, R3 ;  /* 0x0000000100097824 */ /* 0x004fc800078e0203 */
[----:B0-----:R-:W-:-:S06]  /*0320*/  IMAD.WIDE R6, R9, 0x4, R6 ;  /* 0x0000000409067825 */ /* 0x001fcc00078e0206 */
[----:B------:R-:W2:Y:S01]  /*0330*/  LDG.E R7, desc[UR36][R6.64] ;  /* 0x0000002406077981 */ /* 0x000ea2000c1e1900 */
[----:B------:R-:W-:-:S05]  /*0340*/  IMAD.WIDE.U32 R8, R3, 0x4, R18 ;  /* 0x0000000403087825 */ /* 0x000fca00078e0012 */
[----:B--2---:R0:W-:Y:S04]  /*0350*/  ST.E desc[UR36][R8.64], R7 ;  /* 0x0000000708007985 */ /* 0x0041e8000c101924 */
[----:B------:R-:W2:Y:S01]  /*0360*/  LDG.E R12, desc[UR36][R22.64] ;  /* 0x00000024160c7981 */ /* 0x000ea2000c1e1900 */
[----:B------:R-:W-:-:S05]  /*0370*/  VIADD R3, R3, 0x1 ;  /* 0x0000000103037836 */ /* 0x000fca0000000000 */
[----:B--2---:R-:W-:-:S13]  /*0380*/  ISETP.GE.AND P0, PT, R3, R12, PT ;  /* 0x0000000c0300720c */ /* 0x004fda0003f06270 */
[----:B0-----:R-:W-:Y:S05]  /*0390*/  @!P0 BRA `(.L_x_6) ;  /* 0xfffffffc00d48947 */ /* 0x001fea000383ffff */
[----:B------:R-:W-:Y:S05]  /*03a0*/  BSYNC.RECONVERGENT B1 ;  /* 0x0000000000017941 */ /* 0x000fea0003800200 */
.L_x_5:
[----:B------:R-:W-:Y:S05]  /*03b0*/  BSYNC.RECONVERGENT B0 ;  /* 0x0000000000007941 */ /* 0x000fea0003800200 */
.L_x_4:
[----:B------:R-:W-:Y:S01]  /*03c0*/  IMAD.MOV.U32 R0, RZ, RZ, 0x1 ;  /* 0x00000001ff007424 */ /* 0x000fe200078e00ff */
[----:B------:R0:W-:Y:S01]  /*03d0*/  STL.64 [R1+0x8], R26 ;  /* 0x0000081a01007387 */ /* 0x0001e20000100a00 */
[----:B------:R-:W1:Y:S01]  /*03e0*/  LDCU.64 UR4, c[0x0][0x380] ;  /* 0x00007000ff0477ac */ /* 0x000e620008000a00 */
[----:B------:R-:W-:Y:S01]  /*03f0*/  IMAD.MOV.U32 R14, RZ, RZ, R24 ;  /* 0x000000ffff0e7224 */ /* 0x000fe200078e0018 */
[----:B------:R-:W-:Y:S01]  /*0400*/  MOV R10, R18 ;  /* 0x00000012000a7202 */ /* 0x000fe20000000f00 */
[----:B------:R0:W-:Y:S01]  /*0410*/  STL [R1+0x18], R0 ;  /* 0x0000180001007387 */ /* 0x0001e20000100800 */
[----:B------:R-:W2:Y:S01]  /*0420*/  LDCU.64 UR6, c[0x0][0x388] ;  /* 0x00007100ff0677ac */ /* 0x000ea20008000a00 */
[----:B------:R-:W-:Y:S01]  /*0430*/  IMAD.MOV.U32 R15, RZ, RZ, R25 ;  /* 0x000000ffff0f7224 */ /* 0x000fe200078e0019 */
[----:B------:R-:W-:Y:S01]  /*0440*/  MOV R20, 0x520 ;  /* 0x0000052000147802 */ /* 0x000fe20000000f00 */
[----:B------:R0:W-:Y:S01]  /*0450*/  STL [R1], R2 ;  /* 0x0000000201007387 */ /* 0x0001e20000100800 */
[----:B------:R-:W3:Y:S01]  /*0460*/  LDCU.64 UR8, c[0x0][0x390] ;  /* 0x00007200ff0877ac */ /* 0x000ee20008000a00 */
[----:B------:R-:W-:-:S02]  /*0470*/  IMAD.MOV.U32 R11, RZ, RZ, R19 ;  /* 0x000000ffff0b7224 */ /* 0x000fc400078e0013 */
[----:B------:R0:W-:Y:S01]  /*0480*/  STL.64 [R1+0x10], R16 ;  /* 0x0000101001007387 */ /* 0x0001e20000100a00 */
[----:B------:R-:W-:Y:S02]  /*0490*/  IMAD.MOV.U32 R13, RZ, RZ, 0x1 ;  /* 0x00000001ff0d7424 */ /* 0x000fe400078e00ff */
[----:B------:R-:W-:Y:S02]  /*04a0*/  IMAD.MOV.U32 R21, RZ, RZ, 0x0 ;  /* 0x00000000ff157424 */ /* 0x000fe400078e00ff */
[----:B-1----:R-:W-:Y:S01]  /*04b0*/  IMAD.U32 R4, RZ, RZ, UR4 ;  /* 0x00000004ff047e24 */ /* 0x002fe2000f8e00ff */
[----:B------:R-:W-:Y:S01]  /*04c0*/  MOV R5, UR5 ;  /* 0x0000000500057c02 */ /* 0x000fe20008000f00 */
[----:B--2---:R-:W-:Y:S02]  /*04d0*/  IMAD.U32 R6, RZ, RZ, UR6 ;  /* 0x00000006ff067e24 */ /* 0x004fe4000f8e00ff */
[----:B------:R-:W-:Y:S02]  /*04e0*/  IMAD.U32 R7, RZ, RZ, UR7 ;  /* 0x00000007ff077e24 */ /* 0x000fe4000f8e00ff */
[----:B---3--:R-:W-:-:S02]  /*04f0*/  IMAD.U32 R8, RZ, RZ, UR8 ;  /* 0x00000008ff087e24 */ /* 0x008fc4000f8e00ff */
[----:B0-----:R-:W-:-:S07]  /*0500*/  IMAD.U32 R9, RZ, RZ, UR9 ;  /* 0x00000009ff097e24 */ /* 0x001fce000f8e00ff */
[----:B------:R-:W-:Y:S05]  /*0510*/  CALL.REL.NOINC `($_Z16paral_max_cliquePiS_S_$_Z9rec_paralPiS_S_S_iS_iiiS_S_) ;  /* 0x0000000000f47944 */ /* 0x000fea0003c00000 */
[----:B------:R-:W2:Y:S01]  /*0520*/  LDL R3, [R1+0x18] ;  /* 0x0000180001037983 */ /* 0x000ea20000100800 */
[----:B------:R-:W0:Y:S01]  /*0530*/  LDC.64 R4, c[0x4][RZ] ;  /* 0x01000000ff047b82 */ /* 0x000e220000000a00 */
[----:B------:R-:W-:Y:S01]  /*0540*/  BSSY.RECONVERGENT B0, `(.L_x_7) ;  /* 0x0000033000007945 */ /* 0x000fe20003800200 */
[----:B0-----:R-:W-:-:S05]  /*0550*/  IMAD.WIDE R4, R2, 0x4, R4 ;  /* 0x0000000402047825 */ /* 0x001fca00078e0204 */
[----:B--2---:R0:W-:Y:S01]  /*0560*/  STG.E desc[UR36][R4.64], R3 ;  /* 0x0000000304007986 */ /* 0x0041e2000c101924 */
[----:B------:R-:W-:-:S13]  /*0570*/  ISETP.GE.AND P0, PT, R3, 0x1, PT ;  /* 0x000000010300780c */ /* 0x000fda0003f06270 */
[----:B0-----:R-:W-:Y:S05]  /*0580*/  @!P0 BRA `(.L_x_8) ;  /* 0x0000000000b88947 */ /* 0x001fea0003800000 */
[C---:B------:R-:W-:Y:S01]  /*0590*/  ISETP.GE.U32.AND P1, PT, R3.reuse, 0x4, PT ;  /* 0x000000040300780c */ /* 0x040fe20003f26070 */
[----:B------:R-:W-:Y:S01]  /*05a0*/  BSSY.RECONVERGENT B1, `(.L_x_9) ;  /* 0x000001c000017945 */ /* 0x000fe20003800200 */
[----:B------:R-:W-:Y:S01]  /*05b0*/  LOP3.LUT R0, R3, 0x3, RZ, 0xc0, !PT ;  /* 0x0000000303007812 */ /* 0x000fe200078ec0ff */
[----:B------:R-:W-:-:S03]  /*05c0*/  IMAD.MOV.U32 R11, RZ, RZ, RZ ;  /* 0x000000ffff0b7224 */ /* 0x000fc600078e00ff */
[----:B------:R-:W-:-:S07]  /*05d0*/  ISETP.NE.AND P0, PT, R0, RZ, PT ;  /* 0x000000ff0000720c */ /* 0x000fce0003f05270 */
[----:B------:R-:W-:Y:S06]  /*05e0*/  @!P1 BRA `(.L_x_10) ;  /* 0x00000000005c9947 */ /* 0x000fec0003800000 */
[----:B------:R-:W0:Y:S01]  /*05f0*/  LDC.64 R8, c[0x4][0x8] ;  /* 0x01000200ff087b82 */ /* 0x000e220000000a00 */
[----:B------:R-:W-:Y:S01]  /*0600*/  LOP3.LUT R11, R3, 0x7ffffffc, RZ, 0xc0, !PT ;  /* 0x7ffffffc030b7812 */ /* 0x000fe200078ec0ff */
[----:B------:R-:W-:Y:S01]  /*0610*/  IMAD.MOV.U32 R13, RZ, RZ, R2 ;  /* 0x000000ffff0d7224 */ /* 0x000fe200078e0002 */
[----:B------:R-:W-:-:S03]  /*0620*/  IADD3 R10, P1, PT, R16, 0x8, RZ ;  /* 0x00000008100a7810 */ /* 0x000fc60007f3e0ff */
[----:B------:R-:W-:Y:S01]  /*0630*/  IMAD.MOV R3, RZ, RZ, -R11 ;  /* 0x000000ffff037224 */ /* 0x000fe200078e0a0b */
[----:B------:R-:W-:-:S09]  /*0640*/  IADD3.X R27, PT, PT, RZ, R17, RZ, P1, !PT ;  /* 0x00000011ff1b7210 */ /* 0x000fd20000ffe4ff */
.L_x_11:
[----:B------:R-:W-:Y:S02]  /*0650*/  IMAD.MOV.U32 R6, RZ, RZ, R10 ;  /* 0x000000ffff067224 */ /* 0x000fe400078e000a */
[----:B------:R-:W-:-:S05]  /*0660*/  IMAD.MOV.U32 R7, RZ, RZ, R27 ;  /* 0x000000ffff077224 */ /* 0x000fca00078e001b */
[----:B-1----:R-:W2:Y:S01]  /*0670*/  LD.E R15, desc[UR36][R6.64+-0x8] ;  /* 0xfffff824060f7980 */ /* 0x002ea2000c101900 */
[----:B0-----:R-:W-:-:S05]  /*0680*/  IMAD.WIDE R4, R13, 0x4, R8 ;  /* 0x000000040d047825 */ /* 0x001fca00078e0208 */
[----:B--2---:R1:W-:Y:S04]  /*0690*/  STG.E desc[UR36][R4.64], R15 ;  /* 0x0000000f04007986 */ /* 0x0043e8000c101924 */
[----:B------:R-:W2:Y:S04]  /*06a0*/  LD.E R21, desc[UR36][R6.64+-0x4] ;  /* 0xfffffc2406157980 */ /* 0x000ea8000c101900 */
[----:B--2---:R1:W-:Y:S04]  /*06b0*/  STG.E desc[UR36][R4.64+0x200], R21 ;  /* 0x0002001504007986 */ /* 0x0043e8000c101924 */
[----:B------:R-:W2:Y:S04]  /*06c0*/  LD.E R23, desc[UR36][R6.64] ;  /* 0x0000002406177980 */ /* 0x000ea8000c101900 */
[----:B--2---:R1:W-:Y:S04]  /*06d0*/  STG.E desc[UR36][R4.64+0x400], R23 ;  /* 0x0004001704007986 */ /* 0x0043e8000c101924 */
[----:B------:R-:W2:Y:S01]  /*06e0*/  LD.E R25, desc[UR36][R6.64+0x4] ;  /* 0x0000042406197980 */ /* 0x000ea2000c101900 */
[----:B------:R-:W-:Y:S01]  /*06f0*/  VIADD R3, R3, 0x4 ;  /* 0x0000000403037836 */ /* 0x000fe20000000000 */
[----:B------:R-:W-:-:S02]  /*0700*/  IADD3 R10, P2, PT, R6, 0x10, RZ ;  /* 0x00000010060a7810 */ /* 0x000fc40007f5e0ff */
[----:B------:R-:W-:Y:S02]  /*0710*/  IADD3 R13, PT, PT, R13, 0x200, RZ ;  /* 0x000002000d0d7810 */ /* 0x000fe40007ffe0ff */
[----:B------:R-:W-:Y:S01]  /*0720*/  ISETP.NE.AND P1, PT, R3, RZ, PT ;  /* 0x000000ff0300720c */ /* 0x000fe20003f25270 */
[----:B------:R-:W-:Y:S01]  /*0730*/  IMAD.X R27, RZ, RZ, R7, P2 ;  /* 0x000000ffff1b7224 */ /* 0x000fe200010e0607 */
[----:B--2---:R1:W-:Y:S11]  /*0740*/  STG.E desc[UR36][R4.64+0x600], R25 ;  /* 0x0006001904007986 */ /* 0x0043f6000c101924 */
[----:B------:R-:W-:Y:S05]  /*0750*/  @P1 BRA `(.L_x_11) ;  /* 0xfffffffc00bc1947 */ /* 0x000fea000383ffff */
.L_x_10:
[----:B------:R-:W-:Y:S05]  /*0760*/  BSYNC.RECONVERGENT B1 ;  /* 0x0000000000017941 */ /* 0x000fea0003800200 */
.L_x_9:
[----:B------:R-:W-:Y:S05]  /*0770*/  @!P0 BRA `(.L_x_8) ;  /* 0x00000000003c8947 */ /* 0x000fea0003800000 */
[----:B------:R-:W0:Y:S01]  /*0780*/  LDC.64 R6, c[0x4][0x8] ;  /* 0x01000200ff067b82 */ /* 0x000e220000000a00 */
[----:B------:R-:W-:-:S04]  /*0790*/  IMAD.WIDE.U32 R16, R11, 0x4, R16 ;  /* 0x000000040b107825 */ /* 0x000fc800078e0010 */
[----:B------:R-:W-:Y:S02]  /*07a0*/  IMAD R11, R11, 0x80, R2 ;  /* 0x000000800b0b7824 */ /* 0x000fe400078e0202 */
[----:B------:R-:W-:-:S07]  /*07b0*/  IMAD.MOV R0, RZ, RZ, -R0 ;  /* 0x000000ffff007224 */ /* 0x000fce00078e0a00 */
.L_x_12:
[----:B-12---:R-:W-:Y:S02]  /*07c0*/  IMAD.MOV.U32 R5, RZ, RZ, R17 ;  /* 0x000000ffff057224 */ /* 0x006fe400078e0011 */
[----:B------:R-:W-:-:S05]  /*07d0*/  IMAD.MOV.U32 R4, RZ, RZ, R16 ;  /* 0x000000ffff047224 */ /* 0x000fca00078e0010 */
[----:B------:R-:W2:Y:S01]  /*07e0*/  LD.E R5, desc[UR36][R4.64] ;  /* 0x0000002404057980 */ /* 0x000ea2000c101900 */
[C---:B0-----:R-:W-:Y:S01]  /*07f0*/  IMAD.WIDE R2, R11.reuse, 0x4, R6 ;  /* 0x000000040b027825 */ /* 0x041fe200078e0206 */
[----:B------:R-:W-:Y:S02]  /*0800*/  IADD3 R16, P1, PT, R16, 0x4, RZ ;  /* 0x0000000410107810 */ /* 0x000fe40007f3e0ff */
[----:B------:R-:W-:Y:S01]  /*0810*/  IADD3 R11, PT, PT, R11, 0x80, RZ ;  /* 0x000000800b0b7810 */ /* 0x000fe20007ffe0ff */
[----:B------:R-:W-:Y:S02]  /*0820*/  VIADD R0, R0, 0x1 ;  /* 0x0000000100007836 */ /* 0x000fe40000000000 */
[----:B------:R-:W-:-:S03]  /*0830*/  IMAD.X R17, RZ, RZ, R17, P1 ;  /* 0x000000ffff117224 */ /* 0x000fc600008e0611 */
[----:B------:R-:W-:Y:S01]  /*0840*/  ISETP.NE.AND P0, PT, R0, RZ, PT ;  /* 0x000000ff0000720c */ /* 0x000fe20003f05270 */
[----:B--2---:R2:W-:-:S12]  /*0850*/  STG.E desc[UR36][R2.64], R5 ;  /* 0x0000000502007986 */ /* 0x0045d8000c101924 */
[----:B------:R-:W-:Y:S05]  /*0860*/  @P0 BRA `(.L_x_12) ;  /* 0xfffffffc00d40947 */ /* 0x000fea000383ffff */
.L_x_8:
[----:B------:R-:W-:Y:S05]  /*0870*/  BSYNC.RECONVERGENT B0 ;  /* 0x0000000000007941 */ /* 0x000fea0003800200 */
.L_x_7:
[----:B------:R-:W-:Y:S01]  /*0880*/  MOV R0, 0x170 ;  /* 0x0000017000007802 */ /* 0x000fe20000000f00 */
[----:B-1----:R-:W-:Y:S02]  /*0890*/  IMAD.MOV.U32 R4, RZ, RZ, R18 ;  /* 0x000000ffff047224 */ /* 0x002fe400078e0012 */
[----:B--2---:R-:W-:Y:S01]  /*08a0*/  IMAD.MOV.U32 R5, RZ, RZ, R19 ;  /* 0x000000ffff057224 */ /* 0x004fe200078e0013 */
[----:B------:R0:W1:Y:S06]  /*08b0*/  LDC.64 R2, c[0x4][R0] ;  /* 0x0100000000027b82 */ /* 0x00006c0000000a00 */
[----:B------:R-:W-:-:S07]  /*08c0*/  LEPC R20, `(.L_x_13) ;  /* 0x000000001014794e */ /* 0x000fce0000000000 */
[----:B01----:R-:W-:Y:S05]  /*08d0*/  CALL.ABS.NOINC R2 ;  /* 0x0000000002007343 */ /* 0x003fea0003c00000 */
.L_x_13:
[----:B------:R-:W-:Y:S05]  /*08e0*/  EXIT ;  /* 0x000000000000794d */ /* 0x000fea0003800000 */
        .type           $_Z16paral_max_cliquePiS_S_$_Z9rec_paralPiS_S_S_iS_iiiS_S_,@function
        .size           $_Z16paral_max_cliquePiS_S_$_Z9rec_paralPiS_S_S_iS_iiiS_S_,(.L_x_54 - $_Z16paral_max_cliquePiS_S_$_Z9rec_paralPiS_S_S_iS_iiiS_S_)
$_Z16paral_max_cliquePiS_S_$_Z9rec_paralPiS_S_S_iS_iiiS_S_:
[----:B------:R-:W-:-:S05]  /*08f0*/  VIADD R1, R1, 0xffffff80 ;  /* 0xffffff8001017836 */ /* 0x000fca0000000000 */
[----:B------:R-:W-:Y:S04]  /*0900*/  STL [R1+0x78], R47 ;  /* 0x0000782f01007387 */ /* 0x000fe80000100800 */
        /* <DEDUP_REMOVED lines=9> */
[----:B------:R0:W-:Y:S04]  /*09a0*/  STL [R1+0x3c], R24 ;  /* 0x00003c1801007387 */ /* 0x0001e80000100800 */
[----:B------:R1:W-:Y:S04]  /*09b0*/  STL [R1+0x38], R23 ;  /* 0x0000381701007387 */ /* 0x0003e80000100800 */
[----:B------:R2:W-:Y:S01]  /*09c0*/  STL [R1+0x28], R19 ;  /* 0x0000281301007387 */ /* 0x0005e20000100800 */
[----:B0-----:R-:W0:Y:S05]  /*09d0*/  BMOV.32.CLEAR R24, B8 ;  /* 0x0000000008187355 */ /* 0x001e2a0000100000 */
[----:B-1----:R-:W1:Y:S05]  /*09e0*/  BMOV.32.CLEAR R23, B7 ;  /* 0x0000000007177355 */ /* 0x002e6a0000100000 */
[----:B--2---:R-:W2:Y:S05]  /*09f0*/  BMOV.32.CLEAR R19, B6 ;  /* 0x0000000006137355 */ /* 0x004eaa0000100000 */
[----:B------:R-:W-:Y:S01]  /*0a00*/  BSSY.RECONVERGENT B8, `(.L_x_14) ;  /* 0x00001d2000087945 */ /* 0x000fe20003800200 */
[----:B------:R3:W-:Y:S04]  /*0a10*/  STL [R1+0x68], R39 ;  /* 0x0000682701007387 */ /* 0x0007e80000100800 */
[----:B------:R4:W-:Y:S04]  /*0a20*/  STL [R1+0x64], R38 ;  /* 0x0000642601007387 */ /* 0x0009e80000100800 */
[----:B------:R0:W-:Y:S01]  /*0a30*/  STL [R1+0x60], R37 ;  /* 0x0000602501007387 */ /* 0x0001e20000100800 */
[----:B---3--:R-:W-:-:S03]  /*0a40*/  IMAD.MOV.U32 R39, RZ, RZ, R5 ;  /* 0x000000ffff277224 */ /* 0x008fc600078e0005 */
[----:B------:R3:W-:Y:S01]  /*0a50*/  STL [R1+0x5c], R36 ;  /* 0x00005c2401007387 */ /* 0x0007e20000100800 */
[----:B----4-:R-:W-:-:S03]  /*0a60*/  IMAD.MOV.U32 R38, RZ, RZ, R4 ;  /* 0x000000ffff267224 */ /* 0x010fc600078e0004 */
[----:B------:R4:W-:Y:S01]  /*0a70*/  STL [R1+0x58], R31 ;  /* 0x0000581f01007387 */ /* 0x0009e20000100800 */
[----:B0-----:R-:W-:-:S03]  /*0a80*/  IMAD.MOV.U32 R37, RZ, RZ, R9 ;  /* 0x000000ffff257224 */ /* 0x001fc600078e0009 */
[----:B------:R0:W-:Y:S01]  /*0a90*/  STL [R1+0x54], R30 ;  /* 0x0000541e01007387 */ /* 0x0001e20000100800 */
[----:B---3--:R-:W-:-:S03]  /*0aa0*/  MOV R36, R8 ;  /* 0x0000000800247202 */ /* 0x008fc60000000f00 */
        /* <DEDUP_REMOVED lines=11> */
[----:B---3--:R-:W-:Y:S02]  /*0b60*/  IMAD.MOV.U32 R17, RZ, RZ, R12 ;  /* 0x000000ffff117224 */ /* 0x008fe400078e000c */
[----:B----4-:R-:W-:Y:S02]  /*0b70*/  IMAD.MOV.U32 R16, RZ, RZ, R7 ;  /* 0x000000ffff107224 */ /* 0x010fe400078e0007 */
[----:B0-----:R-:W-:Y:S01]  /*0b80*/  IMAD.MOV.U32 R2, RZ, RZ, R13 ;  /* 0x000000ffff027224 */ /* 0x001fe200078e000d */
[----:B------:R0:W5:Y:S04]  /*0b90*/  LDL.64 R46, [R1+0x88] ;  /* 0x00008800012e7983 */ /* 0x0001680000100a00 */
[----:B------:R0:W5:Y:S01]  /*0ba0*/  LDL.64 R44, [R1+0x90] ;  /* 0x00009000012c7983 */ /* 0x0001620000100a00 */
[----:B------:R-:W-:Y:S01]  /*0bb0*/  ISETP.GE.AND P0, PT, R17, 0x1, PT ;  /* 0x000000011100780c */ /* 0x000fe20003f06270 */
[----:B------:R-:W-:-:S12]  /*0bc0*/  BSSY.RECONVERGENT B7, `(.L_x_15) ;  /* 0x0000111000077945 */ /* 0x000fd80003800200 */
[----:B012---:R-:W-:Y:S05]  /*0bd0*/  @!P0 BRA `(.L_x_16) ;  /* 0x00000010003c8947 */ /* 0x007fea0003800000 */
[----:B------:R-:W2:Y:S01]  /*0be0*/  LDL R29, [R1+0x80] ;  /* 0x00008000011d7983 */ /* 0x000ea20000100800 */
[----:B------:R-:W-:Y:S02]  /*0bf0*/  IMAD.MOV.U32 R22, RZ, RZ, RZ ;  /* 0x000000ffff167224 */ /* 0x000fe400078e00ff */
[----:B--2---:R-:W-:-:S07]  /*0c00*/  IMAD.WIDE R28, R29, 0x4, R38 ;  /* 0x000000041d1c7825 */ /* 0x004fce00078e0226 */
.L_x_41:
[----:B------:R-:W0:Y:S02]  /*0c10*/  LDCU UR4, c[0x0][0x2f8] ;  /* 0x00005f00ff0477ac */ /* 0x000e240008000800 */
[----:B0----5:R-:W-:-:S05]  /*0c20*/  IADD3 R42, PT, PT, R46, -UR4, RZ ;  /* 0x800000042e2a7c10 */ /* 0x021fca000fffe0ff */
[----:B------:R-:W2:Y:S01]  /*0c30*/  LDL R0, [R42] ;  /* 0x000000002a007983 */ /* 0x000ea20000100800 */
[----:B------:R-:W-:-:S04]  /*0c40*/  IMAD.IADD R3, R17, 0x1, R2 ;  /* 0x0000000111037824 */ /* 0x000fc800078e0202 */
[----:B------:R-:W-:-:S05]  /*0c50*/  IMAD.IADD R3, R3, 0x1, -R22 ;  /* 0x0000000103037824 */ /* 0x000fca00078e0a16 */
[----:B--2---:R-:W-:-:S13]  /*0c60*/  ISETP.GE.AND P0, PT, R0, R3, PT ;  /* 0x000000030000720c */ /* 0x004fda0003f06270 */
[----:B------:R-:W-:Y:S05]  /*0c70*/  @P0 BRA `(.L_x_16) ;  /* 0x0000001000140947 */ /* 0x000fea0003800000 */
[----:B------:R-:W0:Y:S01]  /*0c80*/  LDC.64 R48, c[0x0][0x358] ;  /* 0x0000d600ff307b82 */ /* 0x000e220000000a00 */
[----:B------:R-:W-:Y:S01]  /*0c90*/  IMAD.WIDE.U32 R32, R22, 0x4, R30 ;  /* 0x0000000416207825 */ /* 0x000fe200078e001e */
[----:B0-----:R-:W-:Y:S02]  /*0ca0*/  R2UR UR4, R48 ;  /* 0x00000000300472ca */ /* 0x001fe400000e0000 */
[----:B------:R-:W-:-:S13]  /*0cb0*/  R2UR UR5, R49 ;  /* 0x00000000310572ca */ /* 0x000fda00000e0000 */
[----:B------:R-:W2:Y:S04]  /*0cc0*/  LD.E R7, desc[UR4][R32.64] ;  /* 0x0000000420077980 */ /* 0x000ea8000c101900 */
[----:B------:R-:W3:Y:S01]  /*0cd0*/  LDG.E R40, desc[UR4][R28.64] ;  /* 0x000000041c287981 */ /* 0x000ee2000c1e1900 */
[----:B------:R-:W-:-:S04]  /*0ce0*/  MOV R0, 0x168 ;  /* 0x0000016800007802 */ /* 0x000fc80000000f00 */
[----:B------:R0:W1:Y:S01]  /*0cf0*/  LDC.64 R8, c[0x4][R0] ;  /* 0x0100000000087b82 */ /* 0x0000620000000a00 */
[----:B--2---:R-:W-:-:S05]  /*0d00*/  IMAD.WIDE R6, R7, 0x4, R36 ;  /* 0x0000000407067825 */ /* 0x004fca00078e0224 */
[----:B------:R0:W5:Y:S01]  /*0d10*/  LDG.E R41, desc[UR4][R6.64] ;  /* 0x0000000406297981 */ /* 0x000162000c1e1900 */
[----:B---3--:R-:W-:-:S05]  /*0d20*/  VIMNMX R4, PT, PT, R40, R17, PT ;  /* 0x0000001128047248 */ /* 0x008fca0003fe0100 */
[----:B-1----:R-:W-:-:S07]  /*0d30*/  IMAD.WIDE R4, R4, 0x4, RZ ;  /* 0x0000000404047825 */ /* 0x002fce00078e02ff */
[----:B------:R-:W-:-:S07]  /*0d40*/  LEPC R20, `(.L_x_17) ;  /* 0x000000001014794e */ /* 0x000fce0000000000 */
[----:B0----5:R-:W-:Y:S05]  /*0d50*/  CALL.ABS.NOINC R8 ;  /* 0x0000000008007343 */ /* 0x021fea0003c00000 */
.L_x_17:
[----:B------:R-:W-:Y:S01]  /*0d60*/  ISETP.GE.AND P0, PT, R40, 0x1, PT ;  /* 0x000000012800780c */ /* 0x000fe20003f06270 */
[----:B------:R-:W-:Y:S01]  /*0d70*/  BSSY.RECONVERGENT B0, `(.L_x_18) ;  /* 0x0000025000007945 */ /* 0x000fe20003800200 */
[----:B------:R-:W-:Y:S02]  /*0d80*/  IMAD.MOV.U32 R34, RZ, RZ, R4 ;  /* 0x000000ffff227224 */ /* 0x000fe400078e0004 */
[----:B------:R-:W-:Y:S02]  /*0d90*/  IMAD.MOV.U32 R35, RZ, RZ, R5 ;  /* 0x000000ffff237224 */ /* 0x000fe400078e0005 */
[----:B------:R-:W-:-:S07]  /*0da0*/  IMAD.MOV.U32 R25, RZ, RZ, RZ ;  /* 0x000000ffff197224 */ /* 0x000fce00078e00ff */
[----:B------:R-:W-:Y:S05]  /*0db0*/  @!P0 BRA `(.L_x_19) ;  /* 0x0000000000808947 */ /* 0x000fea0003800000 */
[----:B------:R-:W-:Y:S02]  /*0dc0*/  HFMA2 R0, -RZ, RZ, 0, 0 ;  /* 0x00000000ff007431 */ /* 0x000fe400000001ff */
[----:B------:R-:W-:Y:S01]  /*0dd0*/  IMAD.MOV.U32 R3, RZ, RZ, RZ ;  /* 0x000000ffff037224 */ /* 0x000fe200078e00ff */
[----:B------:R-:W-:Y:S01]  /*0de0*/  SHF.R.S32.HI R9, RZ, 0x1f, R41 ;  /* 0x0000001fff097819 */ /* 0x000fe20000011429 */
[----:B------:R-:W-:-:S07]  /*0df0*/  IMAD.MOV.U32 R25, RZ, RZ, RZ ;  /* 0x000000ffff197224 */ /* 0x000fce00078e00ff */
.L_x_22:
[----:B------:R-:W-:Y:S01]  /*0e00*/  IADD3 R7, P0, PT, R41, R0, RZ ;  /* 0x0000000029077210 */ /* 0x000fe20007f1e0ff */
[----:B0-----:R-:W-:Y:S01]  /*0e10*/  IMAD.WIDE R4, R3, 0x4, R30 ;  /* 0x0000000403047825 */ /* 0x001fe200078e021e */
[C---:B------:R-:W-:Y:S02]  /*0e20*/  R2UR UR4, R48.reuse ;  /* 0x00000000300472ca */ /* 0x040fe400000e0000 */
[C---:B------:R-:W-:Y:S02]  /*0e30*/  R2UR UR5, R49.reuse ;  /* 0x00000000310572ca */ /* 0x040fe400000e0000 */
[----:B------:R-:W-:Y:S02]  /*0e40*/  R2UR UR6, R48 ;  /* 0x00000000300672ca */ /* 0x000fe400000e0000 */
[----:B------:R-:W-:Y:S02]  /*0e50*/  R2UR UR7, R49 ;  /* 0x00000000310772ca */ /* 0x000fe400000e0000 */
[----:B------:R-:W-:-:S02]  /*0e60*/  LEA.HI.X.SX32 R8, R0, R9, 0x1, P0 ;  /* 0x0000000900087211 */ /* 0x000fc400000f0eff */
[----:B------:R-:W-:-:S04]  /*0e70*/  LEA R6, P0, R7, R18, 0x2 ;  /* 0x0000001207067211 */ /* 0x000fc800078010ff */
[----:B------:R-:W-:Y:S01]  /*0e80*/  LEA.HI.X R7, R7, R16, R8, 0x2, P0 ;  /* 0x0000001007077211 */ /* 0x000fe200000f1408 */
[----:B------:R-:W2:Y:S04]  /*0e90*/  LD.E R11, desc[UR4][R4.64] ;  /* 0x00000004040b7980 */ /* 0x000ea8000c101900 */
[----:B------:R-:W2:Y:S01]  /*0ea0*/  LDG.E R6, desc[UR6][R6.64] ;  /* 0x0000000606067981 */ /* 0x000ea2000c1e1900 */
[----:B------:R-:W-:Y:S01]  /*0eb0*/  BSSY.RECONVERGENT B1, `(.L_x_20) ;  /* 0x000000d000017945 */ /* 0x000fe20003800200 */
[----:B--2---:R-:W-:-:S13]  /*0ec0*/  ISETP.GE.AND P0, PT, R11, R6, PT ;  /* 0x000000060b00720c */ /* 0x004fda0003f06270 */
[----:B------:R-:W-:Y:S01]  /*0ed0*/  @!P0 VIADD R3, R3, 0x1 ;  /* 0x0000000103038836 */ /* 0x000fe20000000000 */
[----:B------:R-:W-:Y:S06]  /*0ee0*/  @!P0 BRA `(.L_x_21) ;  /* 0x0000000000248947 */ /* 0x000fec0003800000 */
[----:B------:R-:W-:-:S13]  /*0ef0*/  ISETP.GE.AND P0, PT, R6, R11, PT ;  /* 0x0000000b0600720c */ /* 0x000fda0003f06270 */
[----:B------:R-:W-:Y:S01]  /*0f00*/  @P0 R2UR UR4, R48 ;  /* 0x00000000300402ca */ /* 0x000fe200000e0000 */
[----:B------:R-:W-:Y:S01]  /*0f10*/  @P0 IMAD.WIDE R4, R25, 0x4, R34 ;  /* 0x0000000419040825 */ /* 0x000fe200078e0222 */
[----:B------:R-:W-:-:S03]  /*0f20*/  @P0 R2UR UR5, R49 ;  /* 0x00000000310502ca */ /* 0x000fc600000e0000 */
[----:B------:R-:W-:Y:S02]  /*0f30*/  @!P0 VIADD R0, R0, 0x1 ;  /* 0x0000000100008836 */ /* 0x000fe40000000000 */
[----:B------:R-:W-:Y:S02]  /*0f40*/  @P0 VIADD R3, R3, 0x1 ;  /* 0x0000000103030836 */ /* 0x000fe40000000000 */
[----:B------:R-:W-:Y:S01]  /*0f50*/  @P0 VIADD R25, R25, 0x1 ;  /* 0x0000000119190836 */ /* 0x000fe20000000000 */
[----:B------:R-:W-:-:S05]  /*0f60*/  @P0 IADD3 R0, PT, PT, R0, 0x1, RZ ;  /* 0x0000000100000810 */ /* 0x000fca0007ffe0ff */
[----:B------:R0:W-:Y:S02]  /*0f70*/  @P0 ST.E desc[UR4][R4.64], R11 ;  /* 0x0000000b04000985 */ /* 0x0001e4000c101904 */
.L_x_21:
[----:B------:R-:W-:Y:S05]  /*0f80*/  BSYNC.RECONVERGENT B1 ;  /* 0x0000000000017941 */ /* 0x000fea0003800200 */
.L_x_20:
[----:B------:R-:W-:Y:S02]  /*0f90*/  ISETP.GE.AND P0, PT, R0, R40, PT ;  /* 0x000000280000720c */ /* 0x000fe40003f06270 */
[----:B------:R-:W-:-:S13]  /*0fa0*/  ISETP.LT.AND P1, PT, R3, R17, PT ;  /* 0x000000110300720c */ /* 0x000fda0003f21270 */
[----:B------:R-:W-:Y:S05]  /*0fb0*/  @!P0 BRA P1, `(.L_x_22) ;  /* 0xfffffffc00908947 */ /* 0x000fea000083ffff */
.L_x_19:
[----:B------:R-:W-:Y:S05]  /*0fc0*/  BSYNC.RECONVERGENT B0 ;  /* 0x0000000000007941 */ /* 0x000fea0003800200 */
.L_x_18:
[----:B------:R-:W-:Y:S01]  /*0fd0*/  MOV R0, 0x168 ;  /* 0x0000016800007802 */ /* 0x000fe20000000f00 */
[----:B0-----:R-:W-:-:S03]  /*0fe0*/  IMAD.WIDE R4, R25, 0x4, RZ ;  /* 0x0000000419047825 */ /* 0x001fc600078e02ff */
[----:B------:R0:W1:Y:S04]  /*0ff0*/  LDC.64 R6, c[0x4][R0] ;  /* 0x0100000000067b82 */ /* 0x0000680000000a00 */
[----:B------:R-:W-:-:S07]  /*1000*/  LEPC R20, `(.L_x_23) ;  /* 0x000000001014794e */ /* 0x000fce0000000000 */
[----:B01----:R-:W-:Y:S05]  /*1010*/  CALL.ABS.NOINC R6 ;  /* 0x0000000006007343 */ /* 0x003fea0003c00000 */
.L_x_23:
[----:B------:R-:W-:Y:S01]  /*1020*/  ISETP.GE.AND P0, PT, R25, 0x1, PT ;  /* 0x000000011900780c */ /* 0x000fe20003f06270 */
[----:B------:R-:W-:Y:S01]  /*1030*/  BSSY.RECONVERGENT B2, `(.L_x_24) ;  /* 0x00000a3000027945 */ /* 0x000fe20003800200 */
[----:B------:R-:W-:Y:S02]  /*1040*/  IMAD.MOV.U32 R40, RZ, RZ, R4 ;  /* 0x000000ffff287224 */ /* 0x000fe400078e0004 */
[----:B------:R-:W-:-:S09]  /*1050*/  IMAD.MOV.U32 R41, RZ, RZ, R5 ;  /* 0x000000ffff297224 */ /* 0x000fd200078e0005 */
[----:B------:R-:W-:Y:S05]  /*1060*/  @!P0 BRA `(.L_x_25) ;  /* 0x00000008007c8947 */ /* 0x000fea0003800000 */
[C---:B------:R-:W-:Y:S01]  /*1070*/  ISETP.GE.U32.AND P0, PT, R25.reuse, 0x4, PT ;  /* 0x000000041900780c */ /* 0x040fe20003f06070 */
[----:B------:R-:W-:Y:S01]  /*1080*/  BSSY.RECONVERGENT B1, `(.L_x_26) ;  /* 0x0000087000017945 */ /* 0x000fe20003800200 */
[----:B------:R-:W-:Y:S01]  /*1090*/  LOP3.LUT R14, R25, 0x3, RZ, 0xc0, !PT ;  /* 0x00000003190e7812 */ /* 0x000fe200078ec0ff */
[----:B------:R-:W-:-:S10]  /*10a0*/  IMAD.MOV.U32 R3, RZ, RZ, RZ ;  /* 0x000000ffff037224 */ /* 0x000fd400078e00ff */
[----:B------:R-:W-:Y:S05]  /*10b0*/  @!P0 BRA `(.L_x_27) ;  /* 0x00000008000c8947 */ /* 0x000fea0003800000 */
[----:B------:R-:W-:Y:S01]  /*10c0*/  LOP3.LUT R0, R25, 0x7ffffffc, RZ, 0xc0, !PT ;  /* 0x7ffffffc19007812 */ /* 0x000fe200078ec0ff */
[----:B------:R-:W-:Y:S01]  /*10d0*/  BSSY.RELIABLE B0, `(.L_x_28) ;  /* 0x0000067000007945 */ /* 0x000fe20003800100 */
[----:B------:R-:W-:Y:S02]  /*10e0*/  IADD3 R6, P2, PT, R40, 0x8, RZ ;  /* 0x0000000828067810 */ /* 0x000fe40007f5e0ff */
[----:B------:R-:W-:Y:S01]  /*10f0*/  IADD3 R4, P1, PT, R34, 0x8, RZ ;  /* 0x0000000822047810 */ /* 0x000fe20007f3e0ff */
[----:B------:R-:W-:Y:S02]  /*1100*/  IMAD.MOV R8, RZ, RZ, -R0 ;  /* 0x000000ffff087224 */ /* 0x000fe400078e0a00 */
[----:B------:R-:W-:Y:S01]  /*1110*/  IMAD.X R7, RZ, RZ, R41, P2 ;  /* 0x000000ffff077224 */ /* 0x000fe200010e0629 */
[----:B------:R-:W-:Y:S02]  /*1120*/  IADD3.X R5, PT, PT, RZ, R35, RZ, P1, !PT ;  /* 0x00000023ff057210 */ /* 0x000fe40000ffe4ff */
[----:B------:R-:W-:-:S13]  /*1130*/  ISETP.GE.AND P0, PT, R8, RZ, PT ;  /* 0x000000ff0800720c */ /* 0x000fda0003f06270 */
[----:B------:R-:W-:Y:S05]  /*1140*/  @P0 BRA `(.L_x_29) ;  /* 0x00000004007c0947 */ /* 0x000fea0003800000 */
[----:B------:R-:W-:Y:S01]  /*1150*/  IMAD.MOV R9, RZ, RZ, -R8 ;  /* 0x000000ffff097224 */ /* 0x000fe200078e0a08 */
[----:B------:R-:W-:Y:S01]  /*1160*/  BSSY.RECONVERGENT B3, `(.L_x_30) ;  /* 0x0000036000037945 */ /* 0x000fe20003800200 */
[----:B------:R-:W-:-:S03]  /*1170*/  PLOP3.LUT P0, PT, PT, PT, PT, 0x80, 0x8 ;  /* 0x000000000008781c */ /* 0x000fc60003f0f070 */
[----:B------:R-:W-:-:S13]  /*1180*/  ISETP.GT.AND P1, PT, R9, 0xc, PT ;  /* 0x0000000c0900780c */ /* 0x000fda0003f24270 */
[----:B------:R-:W-:Y:S05]  /*1190*/  @!P1 BRA `(.L_x_31) ;  /* 0x0000000000c89947 */ /* 0x000fea0003800000 */
[----:B------:R-:W-:Y:S01]  /*11a0*/  BSSY.RECONVERGENT B4, `(.L_x_32) ;  /* 0x0000030000047945 */ /* 0x000fe20003800200 */
[----:B------:R-:W-:-:S13]  /*11b0*/  PLOP3.LUT P0, PT, PT, PT, PT, 0x8, 0x80 ;  /* 0x000000000080781c */ /* 0x000fda0003f0e170 */
.L_x_33:
[----:B------:R-:W-:Y:S02]  /*11c0*/  R2UR UR4, R48 ;  /* 0x00000000300472ca */ /* 0x000fe400000e0000 */
[----:B------:R-:W-:-:S13]  /*11d0*/  R2UR UR5, R49 ;  /* 0x00000000310572ca */ /* 0x000fda00000e0000 */
[----:B------:R-:W2:Y:S01]  /*11e0*/  LD.E R3, desc[UR4][R4.64+-0x8] ;  /* 0xfffff80404037980 */ /* 0x000ea2000c101900 */
[----:B------:R-:W-:Y:S02]  /*11f0*/  R2UR UR6, R48 ;  /* 0x00000000300672ca */ /* 0x000fe400000e0000 */
[----:B------:R-:W-:Y:S01]  /*1200*/  R2UR UR7, R49 ;  /* 0x00000000310772ca */ /* 0x000fe200000e0000 */
[----:B--2---:R0:W-:-:S12]  /*1210*/  ST.E desc[UR4][R6.64+-0x8], R3 ;  /* 0xfffff80306007985 */ /* 0x0041d8000c101904 */
[----:B------:R-:W2:Y:S04]  /*1220*/  LD.E R9, desc[UR6][R4.64+-0x4] ;  /* 0xfffffc0604097980 */ /* 0x000ea8000c101900 */
[----:B--2---:R1:W-:Y:S04]  /*1230*/  ST.E desc[UR4][R6.64+-0x4], R9 ;  /* 0xfffffc0906007985 */ /* 0x0043e8000c101904 */
[----:B------:R-:W2:Y:S04]  /*1240*/  LD.E R11, desc[UR6][R4.64] ;  /* 0x00000006040b7980 */ /* 0x000ea8000c101900 */
[----:B--2---:R2:W-:Y:S04]  /*1250*/  ST.E desc[UR4][R6.64], R11 ;  /* 0x0000000b06007985 */ /* 0x0045e8000c101904 */
[----:B------:R-:W3:Y:S04]  /*1260*/  LD.E R13, desc[UR6][R4.64+0x4] ;  /* 0x00000406040d7980 */ /* 0x000ee8000c101900 */
[----:B---3--:R3:W-:Y:S04]  /*1270*/  ST.E desc[UR4][R6.64+0x4], R13 ;  /* 0x0000040d06007985 */ /* 0x0087e8000c101904 */
[----:B0-----:R-:W4:Y:S04]  /*1280*/  LD.E R3, desc[UR6][R4.64+0x8] ;  /* 0x0000080604037980 */ /* 0x001f28000c101900 */
[----:B----4-:R0:W-:Y:S04]  /*1290*/  ST.E desc[UR4][R6.64+0x8], R3 ;  /* 0x0000080306007985 */ /* 0x0101e8000c101904 */
[----:B-1----:R-:W4:Y:S04]  /*12a0*/  LD.E R9, desc[UR6][R4.64+0xc] ;  /* 0x00000c0604097980 */ /* 0x002f28000c101900 */
[----:B----4-:R1:W-:Y:S04]  /*12b0*/  ST.E desc[UR4][R6.64+0xc], R9 ;  /* 0x00000c0906007985 */ /* 0x0103e8000c101904 */
[----:B--2---:R-:W2:Y:S04]  /*12c0*/  LD.E R11, desc[UR6][R4.64+0x10] ;  /* 0x00001006040b7980 */ /* 0x004ea8000c101900 */
[----:B--2---:R2:W-:Y:S04]  /*12d0*/  ST.E desc[UR4][R6.64+0x10], R11 ;  /* 0x0000100b06007985 */ /* 0x0045e8000c101904 */
[----:B---3--:R-:W3:Y:S04]  /*12e0*/  LD.E R13, desc[UR6][R4.64+0x14] ;  /* 0x00001406040d7980 */ /* 0x008ee8000c101900 */
        /* <DEDUP_REMOVED lines=12> */
[----:B----4-:R-:W-:Y:S04]  /*13b0*/  ST.E desc[UR4][R6.64+0x2c], R9 ;  /* 0x00002c0906007985 */ /* 0x010fe8000c101904 */
[----:B--2---:R-:W2:Y:S01]  /*13c0*/  LD.E R11, desc[UR6][R4.64+0x30] ;  /* 0x00003006040b7980 */ /* 0x004ea2000c101900 */
[----:B------:R-:W-:-:S05]  /*13d0*/  VIADD R8, R8, 0x10 ;  /* 0x0000001008087836 */ /* 0x000fca0000000000 */
[----:B------:R-:W-:Y:S01]  /*13e0*/  ISETP.GE.AND P1, PT, R8, -0xc, PT ;  /* 0xfffffff40800780c */ /* 0x000fe20003f26270 */
[----:B--2---:R-:W-:Y:S04]  /*13f0*/  ST.E desc[UR4][R6.64+0x30], R11 ;  /* 0x0000300b06007985 */ /* 0x004fe8000c101904 */
[----:B---3--:R1:W2:Y:S01]  /*1400*/  LD.E R13, desc[UR6][R4.64+0x34] ;  /* 0x00003406040d7980 */ /* 0x0082a2000c101900 */
[----:B0-----:R-:W-:Y:S02]  /*1410*/  IADD3 R3, P3, PT, R6, 0x40, RZ ;  /* 0x0000004006037810 */ /* 0x001fe40007f7e0ff */
[----:B------:R-:W-:-:S03]  /*1420*/  IADD3 R12, P2, PT, R4, 0x40, RZ ;  /* 0x00000040040c7810 */ /* 0x000fc60007f5e0ff */
[----:B------:R-:W-:Y:S02]  /*1430*/  IMAD.X R10, RZ, RZ, R7, P3 ;  /* 0x000000ffff0a7224 */ /* 0x000fe400018e0607 */
[----:B-1----:R-:W-:Y:S01]  /*1440*/  IMAD.X R5, RZ, RZ, R5, P2 ;  /* 0x000000ffff057224 */ /* 0x002fe200010e0605 */
[----:B------:R-:W-:Y:S01]  /*1450*/  MOV R4, R12 ;  /* 0x0000000c00047202 */ /* 0x000fe20000000f00 */
[----:B--2---:R0:W-:Y:S02]  /*1460*/  ST.E desc[UR4][R6.64+0x34], R13 ;  /* 0x0000340d06007985 */ /* 0x0041e4000c101904 */
[----:B0-----:R-:W-:Y:S02]  /*1470*/  IMAD.MOV.U32 R6, RZ, RZ, R3 ;  /* 0x000000ffff067224 */ /* 0x001fe400078e0003 */
[----:B------:R-:W-:Y:S01]  /*1480*/  IMAD.MOV.U32 R7, RZ, RZ, R10 ;  /* 0x000000ffff077224 */ /* 0x000fe200078e000a */
[----:B------:R-:W-:Y:S06]  /*1490*/  @!P1 BRA `(.L_x_33) ;  /* 0xfffffffc00489947 */ /* 0x000fec000383ffff */
[----:B------:R-:W-:Y:S05]  /*14a0*/  BSYNC.RECONVERGENT B4 ;  /* 0x0000000000047941 */ /* 0x000fea0003800200 */
.L_x_32:
[----:B------:R-:W-:-:S07]  /*14b0*/  IMAD.MOV.U32 R3, RZ, RZ, R0 ;  /* 0x000000ffff037224 */ /* 0x000fce00078e0000 */
.L_x_31:
[----:B------:R-:W-:Y:S05]  /*14c0*/  BSYNC.RECONVERGENT B3 ;  /* 0x0000000000037941 */ /* 0x000fea0003800200 */
.L_x_30:
[----:B------:R-:W-:Y:S01]  /*14d0*/  IMAD.MOV R0, RZ, RZ, -R8 ;  /* 0x000000ffff007224 */ /* 0x000fe200078e0a08 */
[----:B------:R-:W-:Y:S04]  /*14e0*/  BSSY.RECONVERGENT B3, `(.L_x_34) ;  /* 0x0000022000037945 */ /* 0x000fe80003800200 */
[----:B------:R-:W-:-:S13]  /*14f0*/  ISETP.GT.AND P1, PT, R0, 0x4, PT ;  /* 0x000000040000780c */ /* 0x000fda0003f24270 */
[----:B------:R-:W-:Y:S05]  /*1500*/  @!P1 BRA `(.L_x_35) ;  /* 0x00000000007c9947 */ /* 0x000fea0003800000 */
        /* <DEDUP_REMOVED lines=13> */
[----:B----4-:R-:W-:Y:S04]  /*15e0*/  ST.E desc[UR4][R6.64+0x8], R3 ;  /* 0x0000080306007985 */ /* 0x010fe8000c101904 */
[----:B-1----:R-:W4:Y:S04]  /*15f0*/  LD.E R9, desc[UR6][R4.64+0xc] ;  /* 0x00000c0604097980 */ /* 0x002f28000c101900 */
[----:B----4-:R0:W-:Y:S04]  /*1600*/  ST.E desc[UR4][R6.64+0xc], R9 ;  /* 0x00000c0906007985 */ /* 0x0101e8000c101904 */
[----:B--2---:R-:W2:Y:S01]  /*1610*/  LD.E R11, desc[UR6][R4.64+0x10] ;  /* 0x00001006040b7980 */ /* 0x004ea2000c101900 */
[----:B------:R-:W-:-:S02]  /*1620*/  IADD3 R10, P1, PT, R4, 0x20, RZ ;  /* 0x00000020040a7810 */ /* 0x000fc40007f3e0ff */
[----:B------:R-:W-:Y:S01]  /*1630*/  IADD3 R0, P2, PT, R6, 0x20, RZ ;  /* 0x0000002006007810 */ /* 0x000fe20007f5e0ff */
[----:B--2---:R-:W-:Y:S04]  /*1640*/  ST.E desc[UR4][R6.64+0x10], R11 ;  /* 0x0000100b06007985 */ /* 0x004fe8000c101904 */
[----:B---3--:R1:W2:Y:S01]  /*1650*/  LD.E R13, desc[UR6][R4.64+0x14] ;  /* 0x00001406040d7980 */ /* 0x0082a2000c101900 */
[----:B0-----:R-:W-:Y:S01]  /*1660*/  IADD3.X R9, PT, PT, RZ, R7, RZ, P2, !PT ;  /* 0x00000007ff097210 */ /* 0x001fe200017fe4ff */
[----:B------:R-:W-:Y:S01]  /*1670*/  IMAD.X R15, RZ, RZ, R5, P1 ;  /* 0x000000ffff0f7224 */ /* 0x000fe200008e0605 */
[----:B------:R-:W-:Y:S01]  /*1680*/  PLOP3.LUT P0, PT, PT, PT, PT, 0x8, 0x80 ;  /* 0x000000000080781c */ /* 0x000fe20003f0e170 */
[----:B------:R-:W-:Y:S01]  /*1690*/  VIADD R8, R8, 0x8 ;  /* 0x0000000808087836 */ /* 0x000fe20000000000 */
[----:B------:R-:W-:Y:S01]  /*16a0*/  LOP3.LUT R3, R25, 0x7ffffffc, RZ, 0xc0, !PT ;  /* 0x7ffffffc19037812 */ /* 0x000fe200078ec0ff */
[----:B-1----:R-:W-:-:S02]  /*16b0*/  IMAD.MOV.U32 R4, RZ, RZ, R10 ;  /* 0x000000ffff047224 */ /* 0x002fc400078e000a */
[----:B------:R-:W-:Y:S01]  /*16c0*/  IMAD.MOV.U32 R5, RZ, RZ, R15 ;  /* 0x000000ffff057224 */ /* 0x000fe200078e000f */
[----:B--2---:R0:W-:Y:S02]  /*16d0*/  ST.E desc[UR4][R6.64+0x14], R13 ;  /* 0x0000140d06007985 */ /* 0x0041e4000c101904 */
[----:B0-----:R-:W-:Y:S02]  /*16e0*/  IMAD.MOV.U32 R6, RZ, RZ, R0 ;  /* 0x000000ffff067224 */ /* 0x001fe400078e0000 */
[----:B------:R-:W-:-:S07]  /*16f0*/  IMAD.MOV.U32 R7, RZ, RZ, R9 ;  /* 0x000000ffff077224 */ /* 0x000fce00078e0009 */
.L_x_35:
[----:B------:R-:W-:Y:S05]  /*1700*/  BSYNC.RECONVERGENT B3 ;  /* 0x0000000000037941 */ /* 0x000fea0003800200 */
.L_x_34:
[----:B------:R-:W-:-:S13]  /*1710*/  ISETP.NE.OR P0, PT, R8, RZ, P0 ;  /* 0x000000ff0800720c */ /* 0x000fda0000705670 */
[----:B------:R-:W-:Y:S05]  /*1720*/  @!P0 BREAK.RELIABLE B0 ;  /* 0x0000000000008942 */ /* 0x000fea0003800100 */
[----:B------:R-:W-:Y:S05]  /*1730*/  @!P0 BRA `(.L_x_27) ;  /* 0x00000000006c8947 */ /* 0x000fea0003800000 */
.L_x_29:
[----:B------:R-:W-:Y:S05]  /*1740*/  BSYNC.RELIABLE B0 ;  /* 0x0000000000007941 */ /* 0x000fea0003800100 */
.L_x_28:
[----:B------:R-:W-:Y:S01]  /*1750*/  BSSY.RECONVERGENT B0, `(.L_x_36) ;  /* 0x0000018000007945 */ /* 0x000fe20003800200 */
[----:B------:R-:W-:-:S07]  /*1760*/  LOP3.LUT R12, R25, 0x7ffffffc, RZ, 0xc0, !PT ;  /* 0x7ffffffc190c7812 */ /* 0x000fce00078ec0ff */
.L_x_37:
[----:B------:R-:W-:Y:S02]  /*1770*/  R2UR UR4, R48 ;  /* 0x00000000300472ca */ /* 0x000fe400000e0000 */
[----:B------:R-:W-:-:S13]  /*1780*/  R2UR UR5, R49 ;  /* 0x00000000310572ca */ /* 0x000fda00000e0000 */
[----:B------:R-:W2:Y:S01]  /*1790*/  LD.E R3, desc[UR4][R4.64+-0x8] ;  /* 0xfffff80404037980 */ /* 0x000ea2000c101900 */
[----:B------:R-:W-:Y:S02]  /*17a0*/  R2UR UR6, R48 ;  /* 0x00000000300672ca */ /* 0x000fe400000e0000 */
[----:B------:R-:W-:Y:S01]  /*17b0*/  R2UR UR7, R49 ;  /* 0x00000000310772ca */ /* 0x000fe200000e0000 */
[----:B--2---:R0:W-:-:S12]  /*17c0*/  ST.E desc[UR4][R6.64+-0x8], R3 ;  /* 0xfffff80306007985 */ /* 0x0041d8000c101904 */
[----:B------:R-:W2:Y:S04]  /*17d0*/  LD.E R9, desc[UR6][R4.64+-0x4] ;  /* 0xfffffc0604097980 */ /* 0x000ea8000c101900 */
[----:B--2---:R-:W-:Y:S04]  /*17e0*/  ST.E desc[UR4][R6.64+-0x4], R9 ;  /* 0xfffffc0906007985 */ /* 0x004fe8000c101904 */
[----:B------:R-:W2:Y:S01]  /*17f0*/  LD.E R11, desc[UR6][R4.64] ;  /* 0x00000006040b7980 */ /* 0x000ea2000c101900 */
[----:B------:R-:W-:-:S04]  /*1800*/  IADD3 R8, PT, PT, R8, 0x4, RZ ;  /* 0x0000000408087810 */ /* 0x000fc80007ffe0ff */
[----:B------:R-:W-:Y:S01]  /*1810*/  ISETP.NE.AND P0, PT, R8, RZ, PT ;  /* 0x000000ff0800720c */ /* 0x000fe20003f05270 */
[----:B--2---:R-:W-:Y:S04]  /*1820*/  ST.E desc[UR4][R6.64], R11 ;  /* 0x0000000b06007985 */ /* 0x004fe8000c101904 */
[----:B------:R1:W2:Y:S01]  /*1830*/  LD.E R13, desc[UR6][R4.64+0x4] ;  /* 0x00000406040d7980 */ /* 0x0002a2000c101900 */
[----:B------:R-:W-:Y:S02]  /*1840*/  IADD3 R0, P2, PT, R6, 0x10, RZ ;  /* 0x0000001006007810 */ /* 0x000fe40007f5e0ff */
[----:B------:R-:W-:-:S03]  /*1850*/  IADD3 R10, P1, PT, R4, 0x10, RZ ;  /* 0x00000010040a7810 */ /* 0x000fc60007f3e0ff */
[----:B0-----:R-:W-:Y:S02]  /*1860*/  IMAD.X R3, RZ, RZ, R7, P2 ;  /* 0x000000ffff037224 */ /* 0x001fe400010e0607 */
[----:B-1----:R-:W-:Y:S02]  /*1870*/  IMAD.X R5, RZ, RZ, R5, P1 ;  /* 0x000000ffff057224 */ /* 0x002fe400008e0605 */
[----:B------:R-:W-:Y:S01]  /*1880*/  IMAD.MOV.U32 R4, RZ, RZ, R10 ;  /* 0x000000ffff047224 */ /* 0x000fe200078e000a */
[----:B--2---:R0:W-:Y:S02]  /*1890*/  ST.E desc[UR4][R6.64+0x4], R13 ;  /* 0x0000040d06007985 */ /* 0x0041e4000c101904 */
[----:B0-----:R-:W-:Y:S02]  /*18a0*/  IMAD.MOV.U32 R6, RZ, RZ, R0 ;  /* 0x000000ffff067224 */ /* 0x001fe400078e0000 */
[----:B------:R-:W-:Y:S01]  /*18b0*/  IMAD.MOV.U32 R7, RZ, RZ, R3 ;  /* 0x000000ffff077224 */ /* 0x000fe200078e0003 */
[----:B------:R-:W-:Y:S06]  /*18c0*/  @P0 BRA `(.L_x_37) ;  /* 0xfffffffc00a80947 */ /* 0x000fec000383ffff */
[----:B------:R-:W-:Y:S05]  /*18d0*/  BSYNC.RECONVERGENT B0 ;  /* 0x0000000000007941 */ /* 0x000fea0003800200 */
.L_x_36:
[----:B------:R-:W-:-:S07]  /*18e0*/  MOV R3, R12 ;  /* 0x0000000c00037202 */ /* 0x000fce0000000f00 */
.L_x_27:
[----:B------:R-:W-:Y:S05]  /*18f0*/  BSYNC.RECONVERGENT B1 ;  /* 0x0000000000017941 */ /* 0x000fea0003800200 */
.L_x_26:
[----:B------:R-:W-:-:S13]  /*1900*/  ISETP.NE.AND P0, PT, R14, RZ, PT ;  /* 0x000000ff0e00720c */ /* 0x000fda0003f05270 */
[----:B------:R-:W-:Y:S05]  /*1910*/  @!P0 BRA `(.L_x_25) ;  /* 0x0000000000508947 */ /* 0x000fea0003800000 */
[----:B------:R-:W-:Y:S01]  /*1920*/  R2UR UR4, R48 ;  /* 0x00000000300472ca */ /* 0x000fe200000e0000 */
[----:B------:R-:W-:Y:S01]  /*1930*/  IMAD.MOV.U32 R4, RZ, RZ, R34 ;  /* 0x000000ffff047224 */ /* 0x000fe200078e0022 */
[----:B------:R-:W-:Y:S01]  /*1940*/  R2UR UR5, R49 ;  /* 0x00000000310572ca */ /* 0x000fe200000e0000 */
[----:B------:R-:W-:Y:S02]  /*1950*/  IMAD.MOV.U32 R5, RZ, RZ, R35 ;  /* 0x000000ffff057224 */ /* 0x000fe400078e0023 */
[----:B------:R-:W-:-:S10]  /*1960*/  IMAD.WIDE.U32 R4, R3, 0x4, R4 ;  /* 0x0000000403047825 */ /* 0x000fd400078e0004 */
[----:B------:R-:W2:Y:S01]  /*1970*/  LD.E R9, desc[UR4][R4.64] ;  /* 0x0000000404097980 */ /* 0x000ea2000c101900 */
[----:B------:R-:W-:Y:S01]  /*1980*/  ISETP.NE.AND P0, PT, R14, 0x1, PT ;  /* 0x000000010e00780c */ /* 0x000fe20003f05270 */
[----:B------:R-:W-:-:S05]  /*1990*/  IMAD.WIDE.U32 R6, R3, 0x4, R40 ;  /* 0x0000000403067825 */ /* 0x000fca00078e0028 */
[----:B--2---:R0:W-:Y:S07]  /*19a0*/  ST.E desc[UR4][R6.64], R9 ;  /* 0x0000000906007985 */ /* 0x0041ee000c101904 */
[----:B------:R-:W-:Y:S05]  /*19b0*/  @!P0 BRA `(.L_x_25) ;  /* 0x0000000000288947 */ /* 0x000fea0003800000 */
[----:B------:R-:W-:Y:S02]  /*19c0*/  R2UR UR4, R48 ;  /* 0x00000000300472ca */ /* 0x000fe400000e0000 */
[----:B------:R-:W-:-:S13]  /*19d0*/  R2UR UR5, R49 ;  /* 0x00000000310572ca */ /* 0x000fda00000e0000 */
[----:B------:R-:W2:Y:S01]  /*19e0*/  LD.E R3, desc[UR4][R4.64+0x4] ;  /* 0x0000040404037980 */ /* 0x000ea2000c101900 */
[----:B------:R-:W-:-:S03]  /*19f0*/  ISETP.NE.AND P0, PT, R14, 0x2, PT ;  /* 0x000000020e00780c */ /* 0x000fc60003f05270 */
[----:B--2---:R1:W-:Y:S10]  /*1a00*/  ST.E desc[UR4][R6.64+0x4], R3 ;  /* 0x0000040306007985 */ /* 0x0043f4000c101904 */
[----:B------:R-:W-:Y:S05]  /*1a10*/  @!P0 BRA `(.L_x_25) ;  /* 0x0000000000108947 */ /* 0x000fea0003800000 */
[----:B------:R-:W-:Y:S02]  /*1a20*/  R2UR UR4, R48 ;  /* 0x00000000300472ca */ /* 0x000fe400000e0000 */
[----:B------:R-:W-:-:S13]  /*1a30*/  R2UR UR5, R49 ;  /* 0x00000000310572ca */ /* 0x000fda00000e0000 */
[----:B------:R-:W2:Y:S04]  /*1a40*/  LD.E R5, desc[UR4][R4.64+0x8] ;  /* 0x0000080404057980 */ /* 0x000ea8000c101900 */
[----:B--2---:R2:W-:Y:S02]  /*1a50*/  ST.E desc[UR4][R6.64+0x8], R5 ;  /* 0x0000080506007985 */ /* 0x0045e4000c101904 */
.L_x_25:
[----:B------:R-:W-:Y:S05]  /*1a60*/  BSYNC.RECONVERGENT B2 ;  /* 0x0000000000027941 */ /* 0x000fea0003800200 */
.L_x_24:
[----:B------:R-:W-:Y:S01]  /*1a70*/  MOV R0, 0x170 ;  /* 0x0000017000007802 */ /* 0x000fe20000000f00 */
[----:B------:R-:W-:Y:S02]  /*1a80*/  IMAD.MOV.U32 R4, RZ, RZ, R34 ;  /* 0x000000ffff047224 */ /* 0x000fe400078e0022 */
[----:B--2---:R-:W-:Y:S01]  /*1a90*/  IMAD.MOV.U32 R5, RZ, RZ, R35 ;  /* 0x000000ffff057224 */ /* 0x004fe200078e0023 */
[----:B01----:R0:W1:Y:S06]  /*1aa0*/  LDC.64 R6, c[0x4][R0] ;  /* 0x0100000000067b82 */ /* 0x00306c0000000a00 */
[----:B------:R-:W-:-:S07]  /*1ab0*/  LEPC R20, `(.L_x_38) ;  /* 0x000000001014794e */ /* 0x000fce0000000000 */
[----:B01----:R-:W-:Y:S05]  /*1ac0*/  CALL.ABS.NOINC R6 ;  /* 0x0000000006007343 */ /* 0x003fea0003c00000 */
.L_x_38:
[----:B------:R-:W-:Y:S02]  /*1ad0*/  R2UR UR4, R48 ;  /* 0x00000000300472ca */ /* 0x000fe400000e0000 */
[----:B------:R-:W-:-:S13]  /*1ae0*/  R2UR UR5, R49 ;  /* 0x00000000310572ca */ /* 0x000fda00000e0000 */
[----:B------:R-:W2:Y:S01]  /*1af0*/  LD.E R32, desc[UR4][R32.64] ;  /* 0x0000000420207980 */ /* 0x000ea2000c101900 */
[----:B------:R-:W-:-:S05]  /*1b00*/  IMAD.WIDE R4, R2, 0x4, R26 ;  /* 0x0000000402047825 */ /* 0x000fca00078e021a */
[----:B--2---:R0:W-:Y:S04]  /*1b10*/  ST.E desc[UR4][R4.64], R32 ;  /* 0x0000002004007985 */ /* 0x0041e8000c101904 */
[----:B------:R-:W2:Y:S01]  /*1b20*/  LDL R3, [R42] ;  /* 0x000000002a037983 */ /* 0x000ea20000100800 */
[----:B------:R-:W-:Y:S01]  /*1b30*/  IMAD.IADD R0, R25, 0x1, R2 ;  /* 0x0000000119007824 */ /* 0x000fe200078e0202 */
[----:B------:R-:W-:Y:S04]  /*1b40*/  BSSY.RECONVERGENT B6, `(.L_x_39) ;  /* 0x0000015000067945 */ /* 0x000fe80003800200 */
[----:B--2---:R-:W-:-:S13]  /*1b50*/  ISETP.GE.AND P0, PT, R0, R3, PT ;  /* 0x000000030000720c */ /* 0x004fda0003f06270 */
[----:B0-----:R-:W-:Y:S05]  /*1b60*/  @!P0 BRA `(.L_x_40) ;  /* 0x0000000000488947 */ /* 0x001fea0003800000 */
[----:B------:R0:W-:Y:S01]  /*1b70*/  STL [R1], R32 ;  /* 0x0000002001007387 */ /* 0x0001e20000100800 */
[----:B------:R-:W-:Y:S01]  /*1b80*/  HFMA2 R21, -RZ, RZ, 0, 0 ;  /* 0x00000000ff157431 */ /* 0x000fe200000001ff */
[----:B------:R-:W-:Y:S01]  /*1b90*/  MOV R10, R40 ;  /* 0x00000028000a7202 */ /* 0x000fe20000000f00 */
[----:B------:R-:W-:Y:S01]  /*1ba0*/  IMAD.MOV.U32 R11, RZ, RZ, R41 ;  /* 0x000000ffff0b7224 */ /* 0x000fe200078e0029 */
[----:B------:R0:W-:Y:S01]  /*1bb0*/  STL.64 [R1+0x8], R46 ;  /* 0x0000082e01007387 */ /* 0x0001e20000100a00 */
[----:B------:R-:W-:Y:S01]  /*1bc0*/  IMAD.MOV.U32 R12, RZ, RZ, R25 ;  /* 0x000000ffff0c7224 */ /* 0x000fe200078e0019 */
[----:B------:R-:W-:Y:S01]  /*1bd0*/  MOV R6, R18 ;  /* 0x0000001200067202 */ /* 0x000fe20000000f00 */
[----:B------:R-:W-:Y:S01]  /*1be0*/  VIADD R13, R2, 0x1 ;  /* 0x00000001020d7836 */ /* 0x000fe20000000000 */
[----:B------:R0:W-:Y:S01]  /*1bf0*/  STL.64 [R1+0x10], R44 ;  /* 0x0000102c01007387 */ /* 0x0001e20000100a00 */
[----:B------:R-:W-:Y:S01]  /*1c00*/  IMAD.MOV.U32 R4, RZ, RZ, R38 ;  /* 0x000000ffff047224 */ /* 0x000fe200078e0026 */
[----:B------:R-:W-:Y:S01]  /*1c10*/  MOV R20, 0x1c90 ;  /* 0x00001c9000147802 */ /* 0x000fe20000000f00 */
[----:B------:R-:W-:-:S02]  /*1c20*/  IMAD.MOV.U32 R5, RZ, RZ, R39 ;  /* 0x000000ffff057224 */ /* 0x000fc400078e0027 */
[----:B------:R-:W-:Y:S02]  /*1c30*/  IMAD.MOV.U32 R7, RZ, RZ, R16 ;  /* 0x000000ffff077224 */ /* 0x000fe400078e0010 */
[----:B------:R-:W-:Y:S02]  /*1c40*/  IMAD.MOV.U32 R8, RZ, RZ, R36 ;  /* 0x000000ffff087224 */ /* 0x000fe400078e0024 */
[----:B------:R-:W-:Y:S02]  /*1c50*/  IMAD.MOV.U32 R9, RZ, RZ, R37 ;  /* 0x000000ffff097224 */ /* 0x000fe400078e0025 */
[----:B------:R-:W-:Y:S02]  /*1c60*/  IMAD.MOV.U32 R14, RZ, RZ, R26 ;  /* 0x000000ffff0e7224 */ /* 0x000fe400078e001a */
[----:B0-----:R-:W-:-:S07]  /*1c70*/  IMAD.MOV.U32 R15, RZ, RZ, R27 ;  /* 0x000000ffff0f7224 */ /* 0x001fce00078e001b */
[----:B------:R-:W-:Y:S05]  /*1c80*/  CALL.REL.NOINC `($_Z16paral_max_cliquePiS_S_$_Z9rec_paralPiS_S_S_iS_iiiS_S_) ;  /* 0xffffffec00187944 */ /* 0x000fea0003c3ffff */
.L_x_40:
[----:B------:R-:W-:Y:S05]  /*1c90*/  BSYNC.RECONVERGENT B6 ;  /* 0x0000000000067941 */ /* 0x000fea0003800200 */
.L_x_39:
[----:B------:R-:W-:-:S05]  /*1ca0*/  VIADD R22, R22, 0x1 ;  /* 0x0000000116167836 */ /* 0x000fca0000000000 */
[----:B------:R-:W-:-:S13]  /*1cb0*/  ISETP.NE.AND P0, PT, R22, R17, PT ;  /* 0x000000111600720c */ /* 0x000fda0003f05270 */
[----:B------:R-:W-:Y:S05]  /*1cc0*/  @P0 BRA `(.L_x_41) ;  /* 0xffffffec00d00947 */ /* 0x000fea000383ffff */
.L_x_16:
[----:B------:R-:W-:Y:S05]  /*1cd0*/  BSYNC.RECONVERGENT B7 ;  /* 0x0000000000077941 */ /* 0x000fea0003800200 */
.L_x_15:
[----:B------:R-:W0:Y:S02]  /*1ce0*/  LDCU UR4, c[0x0][0x2f8] ;  /* 0x00005f00ff0477ac */ /* 0x000e240008000800 */
[----:B0----5:R-:W-:-:S05]  /*1cf0*/  VIADD R47, R46, -UR4 ;  /* 0x800000042e2f7c36 */ /* 0x021fca0008000000 */
[----:B------:R-:W2:Y:S02]  /*1d00*/  LDL R3, [R47] ;  /* 0x000000002f037983 */ /* 0x000ea40000100800 */
[----:B--2---:R-:W-:-:S13]  /*1d10*/  ISETP.GT.AND P0, PT, R2, R3, PT ;  /* 0x000000030200720c */ /* 0x004fda0003f04270 */
[----:B------:R-:W-:Y:S05]  /*1d20*/  @!P0 BRA `(.L_x_42) ;  /* 0x00000008007c8947 */ /* 0x000fea0003800000 */
[----:B------:R0:W-:Y:S01]  /*1d30*/  STL [R47], R2 ;  /* 0x000000022f007387 */ /* 0x0001e20000100800 */
[----:B------:R-:W-:-:S13]  /*1d40*/  ISETP.GE.AND P0, PT, R2, 0x1, PT ;  /* 0x000000010200780c */ /* 0x000fda0003f06270 */
[----:B0-----:R-:W-:Y:S05]  /*1d50*/  @!P0 BRA `(.L_x_42) ;  /* 0x0000000800708947 */ /* 0x001fea0003800000 */
[----:B------:R-:W0:Y:S01]  /*1d60*/  LDC.64 R16, c[0x0][0x358] ;  /* 0x0000d600ff107b82 */ /* 0x000e220000000a00 */
        /* <DEDUP_REMOVED lines=19> */
[----:B------:R-:W-:-:S13]  /*1ea0*/  PLOP3.LUT P0, PT, PT, PT, PT, 0x8, 0x80 ;  /* 0x000000000080781c */ /* 0x000fda0003f0e170 */
.L_x_49:
[----:B0-----:R-:W-:Y:S02]  /*1eb0*/  R2UR UR4, R16 ;  /* 0x00000000100472ca */ /* 0x001fe400000e0000 */
        /* <DEDUP_REMOVED lines=36> */
[----:B------:R-:W-:Y:S02]  /*2100*/  IADD3 R6, P3, PT, R4, 0x40, RZ ;  /* 0x0000004004067810 */ /* 0x000fe40007f7e0ff */
[----:B------:R-:W-:-:S03]  /*2110*/  IADD3 R8, P2, PT, R2, 0x40, RZ ;  /* 0x0000004002087810 */ /* 0x000fc60007f5e0ff */
[----:B0-----:R-:W-:Y:S02]  /*2120*/  IMAD.X R9, RZ, RZ, R5, P3 ;  /* 0x000000ffff097224 */ /* 0x001fe400018e0605 */
[----:B-1----:R-:W-:Y:S02]  /*2130*/  IMAD.X R3, RZ, RZ, R3, P2 ;  /* 0x000000ffff037224 */ /* 0x002fe400010e0603 */
[----:B------:R-:W-:Y:S01]  /*2140*/  IMAD.MOV.U32 R2, RZ, RZ, R8 ;  /* 0x000000ffff027224 */ /* 0x000fe200078e0008 */
[----:B--2---:R0:W-:Y:S02]  /*2150*/  ST.E desc[UR4][R4.64+0x34], R15 ;  /* 0x0000340f04007985 */ /* 0x0041e4000c101904 */
[----:B0-----:R-:W-:Y:S01]  /*2160*/  MOV R4, R6 ;  /* 0x0000000600047202 */ /* 0x001fe20000000f00 */
[----:B------:R-:W-:Y:S01]  /*2170*/  IMAD.MOV.U32 R5, RZ, RZ, R9 ;  /* 0x000000ffff057224 */ /* 0x000fe200078e0009 */
[----:B------:R-:W-:Y:S06]  /*2180*/  @!P1 BRA `(.L_x_49) ;  /* 0xfffffffc00489947 */ /* 0x000fec000383ffff */
.L_x_48:
[----:B------:R-:W-:Y:S05]  /*2190*/  BSYNC.RECONVERGENT B2 ;  /* 0x0000000000027941 */ /* 0x000fea0003800200 */
.L_x_47:
[----:B------:R-:W-:Y:S01]  /*21a0*/  IMAD.MOV R6, RZ, RZ, -R0 ;  /* 0x000000ffff067224 */ /* 0x000fe200078e0a00 */
[----:B------:R-:W-:Y:S04]  /*21b0*/  BSSY.RECONVERGENT B2, `(.L_x_50) ;  /* 0x0000021000027945 */ /* 0x000fe80003800200 */
[----:B------:R-:W-:-:S13]  /*21c0*/  ISETP.GT.AND P1, PT, R6, 0x4, PT ;  /* 0x000000040600780c */ /* 0x000fda0003f24270 */
[----:B------:R-:W-:Y:S05]  /*21d0*/  @!P1 BRA `(.L_x_51) ;  /* 0x0000000000789947 */ /* 0x000fea0003800000 */
        /* <DEDUP_REMOVED lines=21> */
[----:B0-----:R-:W-:Y:S01]  /*2330*/  IMAD.X R11, RZ, RZ, R3, P1 ;  /* 0x000000ffff0b7224 */ /* 0x001fe200008e0603 */
[----:B------:R-:W-:Y:S01]  /*2340*/  PLOP3.LUT P0, PT, PT, PT, PT, 0x8, 0x80 ;  /* 0x000000000080781c */ /* 0x000fe20003f0e170 */
[----:B------:R-:W-:Y:S02]  /*2350*/  IMAD.X R9, RZ, RZ, R5, P2 ;  /* 0x000000ffff097224 */ /* 0x000fe400010e0605 */
[----:B------:R-:W-:Y:S01]  /*2360*/  VIADD R0, R0, 0x8 ;  /* 0x0000000800007836 */ /* 0x000fe20000000000 */
[----:B-1----:R-:W-:Y:S01]  /*2370*/  MOV R2, R8 ;  /* 0x0000000800027202 */ /* 0x002fe20000000f00 */
[----:B------:R-:W-:Y:S01]  /*2380*/  IMAD.MOV.U32 R3, RZ, RZ, R11 ;  /* 0x000000ffff037224 */ /* 0x000fe200078e000b */
[----:B--2---:R0:W-:Y:S02]  /*2390*/  ST.E desc[UR4][R4.64+0x14], R15 ;  /* 0x0000140f04007985 */ /* 0x0041e4000c101904 */
[----:B0-----:R-:W-:-:S02]  /*23a0*/  IMAD.MOV.U32 R4, RZ, RZ, R6 ;  /* 0x000000ffff047224 */ /* 0x001fc400078e0006 */
[----:B------:R-:W-:-:S07]  /*23b0*/  IMAD.MOV.U32 R5, RZ, RZ, R9 ;  /* 0x000000ffff057224 */ /* 0x000fce00078e0009 */
.L_x_51:
[----:B------:R-:W-:Y:S05]  /*23c0*/  BSYNC.RECONVERGENT B2 ;  /* 0x0000000000027941 */ /* 0x000fea0003800200 */
.L_x_50:
[----:B------:R-:W-:-:S13]  /*23d0*/  ISETP.NE.OR P0, PT, R0, RZ, P0 ;  /* 0x000000ff0000720c */ /* 0x000fda0000705670 */
[----:B------:R-:W-:Y:S05]  /*23e0*/  @!P0 BREAK.RELIABLE B1 ;  /* 0x0000000000018942 */ /* 0x000fea0003800100 */
[----:B------:R-:W-:Y:S05]  /*23f0*/  @!P0 BRA `(.L_x_44) ;  /* 0x00000000005c8947 */ /* 0x000fea0003800000 */
.L_x_46:
[----:B------:R-:W-:Y:S05]  /*2400*/  BSYNC.RELIABLE B1 ;  /* 0x0000000000017941 */ /* 0x000fea0003800100 */
.L_x_45:
[----:B0-----:R-:W-:Y:S02]  /*2410*/  R2UR UR4, R16 ;  /* 0x00000000100472ca */ /* 0x001fe400000e0000 */
        /* <DEDUP_REMOVED lines=8> */
[----:B------:R-:W-:-:S05]  /*24a0*/  VIADD R0, R0, 0x4 ;  /* 0x0000000400007836 */ /* 0x000fca0000000000 */
[----:B------:R-:W-:Y:S01]  /*24b0*/  ISETP.NE.AND P0, PT, R0, RZ, PT ;  /* 0x000000ff0000720c */ /* 0x000fe20003f05270 */
[----:B--2---:R-:W-:Y:S04]  /*24c0*/  ST.E desc[UR4][R4.64], R13 ;  /* 0x0000000d04007985 */ /* 0x004fe8000c101904 */
[----:B------:R1:W2:Y:S01]  /*24d0*/  LD.E R15, desc[UR6][R2.64+0x4] ;  /* 0x00000406020f7980 */ /* 0x0002a2000c101900 */
[----:B------:R-:W-:Y:S02]  /*24e0*/  IADD3 R6, P2, PT, R4, 0x10, RZ ;  /* 0x0000001004067810 */ /* 0x000fe40007f5e0ff */
[----:B------:R-:W-:Y:S02]  /*24f0*/  IADD3 R8, P1, PT, R2, 0x10, RZ ;  /* 0x0000001002087810 */ /* 0x000fe40007f3e0ff */
[----:B0-----:R-:W-:-:S03]  /*2500*/  IADD3.X R9, PT, PT, RZ, R5, RZ, P2, !PT ;  /* 0x00000005ff097210 */ /* 0x001fc600017fe4ff */
[----:B-1----:R-:W-:Y:S02]  /*2510*/  IMAD.X R3, RZ, RZ, R3, P1 ;  /* 0x000000ffff037224 */ /* 0x002fe400008e0603 */
[----:B------:R-:W-:Y:S01]  /*2520*/  IMAD.MOV.U32 R2, RZ, RZ, R8 ;  /* 0x000000ffff027224 */ /* 0x000fe200078e0008 */
[----:B--2---:R0:W-:Y:S02]  /*2530*/  ST.E desc[UR4][R4.64+0x4], R15 ;  /* 0x0000040f04007985 */ /* 0x0041e4000c101904 */
[----:B0-----:R-:W-:Y:S02]  /*2540*/  IMAD.MOV.U32 R4, RZ, RZ, R6 ;  /* 0x000000ffff047224 */ /* 0x001fe400078e0006 */
[----:B------:R-:W-:Y:S01]  /*2550*/  IMAD.MOV.U32 R5, RZ, RZ, R9 ;  /* 0x000000ffff057224 */ /* 0x000fe200078e0009 */
[----:B------:R-:W-:Y:S06]  /*2560*/  @P0 BRA `(.L_x_45) ;  /* 0xfffffffc00a80947 */ /* 0x000fec000383ffff */
.L_x_44:
[----:B------:R-:W-:Y:S05]  /*2570*/  BSYNC.RECONVERGENT B0 ;  /* 0x0000000000007941 */ /* 0x000fea0003800200 */
.L_x_43:
[----:B------:R-:W-:-:S13]  /*2580*/  ISETP.NE.AND P0, PT, R10, RZ, PT ;  /* 0x000000ff0a00720c */ /* 0x000fda0003f05270 */
[----:B------:R-:W-:Y:S05]  /*2590*/  @!P0 BRA `(.L_x_42) ;  /* 0x0000000000608947 */ /* 0x000fea0003800000 */
[----:B------:R-:W-:Y:S01]  /*25a0*/  IMAD.MOV.U32 R2, RZ, RZ, R26 ;  /* 0x000000ffff027224 */ /* 0x000fe200078e001a */
[----:B------:R-:W-:Y:S01]  /*25b0*/  BSSY.RECONVERGENT B0, `(.L_x_42) ;  /* 0x0000016000007945 */ /* 0x000fe20003800200 */
[----:B------:R-:W-:Y:S02]  /*25c0*/  IMAD.MOV.U32 R3, RZ, RZ, R27 ;  /* 0x000000ffff037224 */ /* 0x000fe400078e001b */
[----:B------:R-:W-:-:S04]  /*25d0*/  IMAD.WIDE.U32 R44, R7, 0x4, R44 ;  /* 0x00000004072c7825 */ /* 0x000fc800078e002c */
[----:B------:R-:W-:-:S04]  /*25e0*/  IMAD.WIDE.U32 R2, R7, 0x4, R2 ;  /* 0x0000000407027825 */ /* 0x000fc800078e0002 */
[----:B------:R-:W-:Y:S01]  /*25f0*/  IMAD.MOV.U32 R7, RZ, RZ, R3 ;  /* 0x000000ffff077224 */ /* 0x000fe200078e0003 */
[----:B------:R-:W-:Y:S01]  /*2600*/  MOV R4, R2 ;  /* 0x0000000200047202 */ /* 0x000fe20000000f00 */
[----:B------:R-:W-:-:S07]  /*2610*/  IMAD.MOV R0, RZ, RZ, -R10 ;  /* 0x000000ffff007224 */ /* 0x000fce00078e0a0a */
.L_x_52:
[----:B0-----:R-:W-:Y:S01]  /*2620*/  R2UR UR4, R16 ;  /* 0x00000000100472ca */ /* 0x001fe200000e0000 */
[----:B-1----:R-:W-:Y:S01]  /*2630*/  IMAD.MOV.U32 R2, RZ, RZ, R4 ;  /* 0x000000ffff027224 */ /* 0x002fe200078e0004 */
[----:B------:R-:W-:Y:S01]  /*2640*/  R2UR UR5, R17 ;  /* 0x00000000110572ca */ /* 0x000fe200000e0000 */
[----:B------:R-:W-:-:S12]  /*2650*/  IMAD.MOV.U32 R3, RZ, RZ, R7 ;  /* 0x000000ffff037224 */ /* 0x000fd800078e0007 */
[----:B------:R0:W2:Y:S01]  /*2660*/  LD.E R5, desc[UR4][R2.64] ;  /* 0x0000000402057980 */ /* 0x0000a2000c101900 */
[----:B------:R-:W-:Y:S01]  /*2670*/  VIADD R0, R0, 0x1 ;  /* 0x0000000100007836 */ /* 0x000fe20000000000 */
[----:B------:R-:W-:-:S04]  /*2680*/  IADD3 R4, P2, PT, R4, 0x4, RZ ;  /* 0x0000000404047810 */ /* 0x000fc80007f5e0ff */
[----:B------:R-:W-:Y:S01]  /*2690*/  ISETP.NE.AND P0, PT, R0, RZ, PT ;  /* 0x000000ff0000720c */ /* 0x000fe20003f05270 */
[----:B------:R-:W-:Y:S02]  /*26a0*/  IMAD.X R7, RZ, RZ, R7, P2 ;  /* 0x000000ffff077224 */ /* 0x000fe400010e0607 */
[----:B0-----:R-:W-:Y:S01]  /*26b0*/  IMAD.MOV.U32 R2, RZ, RZ, R44 ;  /* 0x000000ffff027224 */ /* 0x001fe200078e002c */
[----:B------:R-:W-:Y:S02]  /*26c0*/  MOV R3, R45 ;  /* 0x0000002d00037202 */ /* 0x000fe40000000f00 */
[----:B------:R-:W-:-:S05]  /*26d0*/  IADD3 R44, P1, PT, R44, 0x4, RZ ;  /* 0x000000042c2c7810 */ /* 0x000fca0007f3e0ff */
[----:B------:R-:W-:Y:S01]  /*26e0*/  IMAD.X R45, RZ, RZ, R45, P1 ;  /* 0x000000ffff2d7224 */ /* 0x000fe200008e062d */
[----:B--2---:R1:W-:Y:S01]  /*26f0*/  ST.E desc[UR4][R2.64], R5 ;  /* 0x0000000502007985 */ /* 0x0043e2000c101904 */
[----:B------:R-:W-:Y:S06]  /*2700*/  @P0 BRA `(.L_x_52) ;  /* 0xfffffffc00c40947 */ /* 0x000fec000383ffff */
[----:B------:R-:W-:Y:S05]  /*2710*/  BSYNC.RECONVERGENT B0 ;  /* 0x0000000000007941 */ /* 0x000fea0003800200 */
.L_x_42:
[----:B------:R-:W-:Y:S05]  /*2720*/  BSYNC.RECONVERGENT B8 ;  /* 0x0000000000087941 */ /* 0x000fea0003800200 */
.L_x_14:
[----:B------:R-:W2:Y:S01]  /*2730*/  LDL R20, [R1+0x2c] ;  /* 0x00002c0001147983 */ /* 0x000ea20000100800 */
[----:B------:R3:W-:Y:S05]  /*2740*/  BMOV.32 B6, R19 ;  /* 0x0000001306007356 */ /* 0x0007ea0000000000 */
[----:B------:R-:W2:Y:S01]  /*2750*/  LDL R21, [R1+0x30] ;  /* 0x0000300001157983 */ /* 0x000ea20000100800 */
[----:B------:R4:W-:Y:S05]  /*2760*/  BMOV.32 B7, R23 ;  /* 0x0000001707007356 */ /* 0x0009ea0000000000 */
[----:B------:R5:W-:Y:S05]  /*2770*/  BMOV.32 B8, R24 ;  /* 0x0000001808007356 */ /* 0x000bea0000000000 */
[----:B-1----:R-:W2:Y:S04]  /*2780*/  LDL R2, [R1+0x18] ;  /* 0x0000180001027983 */ /* 0x002ea80000100800 */
[----:B0-----:R-:W2:Y:S04]  /*2790*/  LDL R16, [R1+0x1c] ;  /* 0x00001c0001107983 */ /* 0x001ea80000100800 */
[----:B------:R-:W2:Y:S04]  /*27a0*/  LDL R17, [R1+0x20] ;  /* 0x0000200001117983 */ /* 0x000ea80000100800 */
[----:B------:R-:W2:Y:S04]  /*27b0*/  LDL R18, [R1+0x24] ;  /* 0x0000240001127983 */ /* 0x000ea80000100800 */
[----:B---3--:R-:W2:Y:S04]  /*27c0*/  LDL R19, [R1+0x28] ;  /* 0x0000280001137983 */ /* 0x008ea80000100800 */
[----:B------:R-:W2:Y:S04]  /*27d0*/  LDL R22, [R1+0x34] ;  /* 0x0000340001167983 */ /* 0x000ea80000100800 */
[----:B----4-:R-:W2:Y:S04]  /*27e0*/  LDL R23, [R1+0x38] ;  /* 0x0000380001177983 */ /* 0x010ea80000100800 */
[----:B-----5:R-:W2:Y:S04]  /*27f0*/  LDL R24, [R1+0x3c] ;  /* 0x00003c0001187983 */ /* 0x020ea80000100800 */
[----:B------:R-:W2:Y:S04]  /*2800*/  LDL R25, [R1+0x40] ;  /* 0x0000400001197983 */ /* 0x000ea80000100800 */
        /* <DEDUP_REMOVED lines=13> */
[----:B------:R0:W2:Y:S02]  /*28e0*/  LDL R47, [R1+0x78] ;  /* 0x00007800012f7983 */ /* 0x0000a40000100800 */
[----:B0-----:R-:W-:Y:S01]  /*28f0*/  VIADD R1, R1, 0x80 ;  /* 0x0000008001017836 */ /* 0x001fe20000000000 */
[----:B--2---:R-:W-:Y:S06]  /*2900*/  RET.REL.NODEC R20 `(_Z16paral_max_cliquePiS_S_) ;  /* 0xffffffd414bc7950 */ /* 0x004fec0003c3ffff */
.L_x_53:
        /* <DEDUP_REMOVED lines=15> */
.L_x_54:


//--------------------- .nv.shared.reserved.0     --------------------------
	.section	.nv.shared.reserved.0,"aw",@nobits
	.weak		__nv_reservedSMEM_offset_0_alias
	.size		__nv_reservedSMEM_offset_0_alias, 0, 64
	.other		__nv_reservedSMEM_offset_0_alias,@"STO_CUDA_RESERVED_SHARED STV_DEFAULT"
__nv_reservedSMEM_offset_0_alias:
	.zero		0
	.zero		64


//--------------------- .nv.global                --------------------------
	.section	.nv.global,"aw",@nobits
	.align	4
.nv.global:
	.type		d_best_size,@object
	.size		d_best_size,(dev_max_clique - d_best_size)
d_best_size:
	.zero		512
	.type		dev_max_clique,@object
	.size		dev_max_clique,(_ZN34_INTERNAL_dd683413_4_k_cu_3d57525c6thrust24THRUST_300001_SM_1000_NS12placeholders2_7E - dev_max_clique)
dev_max_clique:
	.zero		65536
	.type		_ZN34_INTERNAL_dd683413_4_k_cu_3d57525c6thrust24THRUST_300001_SM_1000_NS12placeholders2_7E,@object
	.size		_ZN34_INTERNAL_dd683413_4_k_cu_3d57525c6thrust24THRUST_300001_SM_1000_NS12placeholders2_7E,(_ZN34_INTERNAL_dd683413_4_k_cu_3d57525c4cuda3std3__45__cpo7crbeginE - _ZN34_INTERNAL_dd683413_4_k_cu_3d57525c6thrust24THRUST_300001_SM_1000_NS12placeholders2_7E)
_ZN34_INTERNAL_dd683413_4_k_cu_3d57525c6thrust24THRUST_300001_SM_1000_NS12placeholders2_7E:
	.zero		1
	.type		_ZN34_INTERNAL_dd683413_4_k_cu_3d57525c4cuda3std3__45__cpo7crbeginE,@object
	.size		_ZN34_INTERNAL_dd683413_4_k_cu_3d57525c4cuda3std3__45__cpo7crbeginE,(_ZN34_INTERNAL_dd683413_4_k_cu_3d57525c4cuda3std6ranges3__45__cpo4nextE - _ZN34_INTERNAL_dd683413_4_k_cu_3d57525c4cuda3std3__45__cpo7crbeginE)
_ZN34_INTERNAL_dd683413_4_k_cu_3d57525c4cuda3std3__45__cpo7crbeginE:
	.zero		1
	.type		_ZN34_INTERNAL_dd683413_4_k_cu_3d57525c4cuda3std6ranges3__45__cpo4nextE,@object
	.size		_ZN34_INTERNAL_dd683413_4_k_cu_3d57525c4cuda3std6ranges3__45__cpo4nextE,(_ZN34_INTERNAL_dd683413_4_k_cu_3d57525c6thrust24THRUST_300001_SM_1000_NS8cuda_cub10par_nosyncE - _ZN34_INTERNAL_dd683413_4_k_cu_3d57525c4cuda3std6ranges3__45__cpo4nextE)
_ZN34_INTERNAL_dd683413_4_k_cu_3d57525c4cuda3std6ranges3__45__cpo4nextE:
	.zero		1
	.type		_ZN34_INTERNAL_dd683413_4_k_cu_3d57525c6thrust24THRUST_300001_SM_1000_NS8cuda_cub10par_nosyncE,@object
	.size		_ZN34_INTERNAL_dd683413_4_k_cu_3d57525c6thrust24THRUST_300001_SM_1000_NS8cuda_cub10par_nosyncE,(_ZN34_INTERNAL_dd683413_4_k_cu_3d57525c4cuda3std6ranges3__45__cpo4swapE - _ZN34_INTERNAL_dd683413_4_k_cu_3d57525c6thrust24THRUST_300001_SM_1000_NS8cuda_cub10par_nosyncE)
_ZN34_INTERNAL_dd683413_4_k_cu_3d57525c6thrust24THRUST_300001_SM_1000_NS8cuda_cub10par_nosyncE:
	.zero		1
	.type		_ZN34_INTERNAL_dd683413_4_k_cu_3d57525c4cuda3std6ranges3__45__cpo4swapE,@object
	.size		_ZN34_INTERNAL_dd683413_4_k_cu_3d57525c4cuda3std6ranges3__45__cpo4swapE,(_ZN34_INTERNAL_dd683413_4_k_cu_3d57525c6thrust24THRUST_300001_SM_1000_NS3seqE - _ZN34_INTERNAL_dd683413_4_k_cu_3d57525c4cuda3std6ranges3__45__cpo4swapE)
_ZN34_INTERNAL_dd683413_4_k_cu_3d57525c4cuda3std6ranges3__45__cpo4swapE:
	.zero		1
	.type		_ZN34_INTERNAL_dd683413_4_k_cu_3d57525c6thrust24THRUST_300001_SM_1000_NS3seqE,@object
	.size		_ZN34_INTERNAL_dd683413_4_k_cu_3d57525c6thrust24THRUST_300001_SM_1000_NS3seqE,(_ZN34_INTERNAL_dd683413_4_k_cu_3d57525c4cuda3std3__48in_placeE - _ZN34_INTERNAL_dd683413_4_k_cu_3d57525c6thrust24THRUST_300001_SM_1000_NS3seqE)
_ZN34_INTERNAL_dd683413_4_k_cu_3d57525c6thrust24THRUST_300001_SM_1000_NS3seqE:
	.zero		1
	.type		_ZN34_INTERNAL_dd683413_4_k_cu_3d57525c4cuda3std3__48in_placeE,@object
	.size		_ZN34_INTERNAL_dd683413_4_k_cu_3d57525c4cuda3std3__48in_placeE,(_ZN34_INTERNAL_dd683413_4_k_cu_3d57525c4cuda3std6ranges3__45__cpo4sizeE - _ZN34_INTERNAL_dd683413_4_k_cu_3d57525c4cuda3std3__48in_placeE)
_ZN34_INTERNAL_dd683413_4_k_cu_3d57525c4cuda3std3__48in_placeE:
	.zero		1
	.type		_ZN34_INTERNAL_dd683413_4_k_cu_3d57525c4cuda3std6ranges3__45__cpo4sizeE,@object
	.size		_ZN34_INTERNAL_dd683413_4_k_cu_3d57525c4cuda3std6ranges3__45__cpo4sizeE,(_ZN34_INTERNAL_dd683413_4_k_cu_3d57525c6thrust24THRUST_300001_SM_1000_NS12placeholders2_3E - _ZN34_INTERNAL_dd683413_4_k_cu_3d57525c4cuda3std6ranges3__45__cpo4sizeE)
_ZN34_INTERNAL_dd683413_4_k_cu_3d57525c4cuda3std6ranges3__45__cpo4sizeE:
	.zero		1
	.type		_ZN34_INTERNAL_dd683413_4_k_cu_3d57525c6thrust24THRUST_300001_SM_1000_NS12placeholders2_3E,@object
	.size		_ZN34_INTERNAL_dd683413_4_k_cu_3d57525c6thrust24THRUST_300001_SM_1000_NS12placeholders2_3E,(_ZN34_INTERNAL_dd683413_4_k_cu_3d57525c4cuda3std3__45__cpo6cbeginE - _ZN34_INTERNAL_dd683413_4_k_cu_3d57525c6thrust24THRUST_300001_SM_1000_NS12placeholders2_3E)
_ZN34_INTERNAL_dd683413_4_k_cu_3d57525c6thrust24THRUST_300001_SM_1000_NS12placeholders2_3E:
	.zero		1
	.type		_ZN34_INTERNAL_dd683413_4_k_cu_3d57525c4cuda3std3__45__cpo6cbeginE,@object
	.size		_ZN34_INTERNAL_dd683413_4_k_cu_3d57525c4cuda3std3__45__cpo6cbeginE,(_ZN34_INTERNAL_dd683413_4_k_cu_3d57525c4cuda3std6ranges3__45__cpo6cbeginE - _ZN34_INTERNAL_dd683413_4_k_cu_3d57525c4cuda3std3__45__cpo6cbeginE)
_ZN34_INTERNAL_dd683413_4_k_cu_3d57525c4cuda3std3__45__cpo6cbeginE:
	.zero		1
	.type		_ZN34_INTERNAL_dd683413_4_k_cu_3d57525c4cuda3std6ranges3__45__cpo6cbeginE,@object
	.size		_ZN34_INTERNAL_dd683413_4_k_cu_3d57525c4cuda3std6ranges3__45__cpo6cbeginE,(_ZN34_INTERNAL_dd683413_4_k_cu_3d57525c6thrust24THRUST_300001_SM_1000_NS12placeholders2_9E - _ZN34_INTERNAL_dd683413_4_k_cu_3d57525c4cuda3std6ranges3__45__cpo6cbeginE)
_ZN34_INTERNAL_dd683413_4_k_cu_3d57525c4cuda3std6ranges3__45__cpo6cbeginE:
	.zero		1
	.type		_ZN34_INTERNAL_dd683413_4_k_cu_3d57525c6thrust24THRUST_300001_SM_1000_NS12placeholders2_9E,@object
	.size		_ZN34_INTERNAL_dd683413_4_k_cu_3d57525c6thrust24THRUST_300001_SM_1000_NS12placeholders2_9E,(_ZN34_INTERNAL_dd683413_4_k_cu_3d57525c4cuda3std3__436_GLOBAL__N__dd683413_4_k_cu_3d57525c6ignoreE - _ZN34_INTERNAL_dd683413_4_k_cu_3d57525c6thrust24THRUST_300001_SM_1000_NS12placeholders2_9E)
_ZN34_INTERNAL_dd683413_4_k_cu_3d57525c6thrust24THRUST_300001_SM_1000_NS12placeholders2_9E:
	.zero		1
	.type		_ZN34_INTERNAL_dd683413_4_k_cu_3d57525c4cuda3std3__436_GLOBAL__N__dd683413_4_k_cu_3d57525c6ignoreE,@object
	.size		_ZN34_INTERNAL_dd683413_4_k_cu_3d57525c4cuda3std3__436_GLOBAL__N__dd683413_4_k_cu_3d57525c6ignoreE,(_ZN34_INTERNAL_dd683413_4_k_cu_3d57525c4cuda3std6ranges3__45__cpo4dataE - _ZN34_INTERNAL_dd683413_4_k_cu_3d57525c4cuda3std3__436_GLOBAL__N__dd683413_4_k_cu_3d57525c6ignoreE)
_ZN34_INTERNAL_dd683413_4_k_cu_3d57525c4cuda3std3__436_GLOBAL__N__dd683413_4_k_cu_3d57525c6ignoreE:
	.zero		1
	.type		_ZN34_INTERNAL_dd683413_4_k_cu_3d57525c4cuda3std6ranges3__45__cpo4dataE,@object
	.size		_ZN34_INTERNAL_dd683413_4_k_cu_3d57525c4cuda3std6ranges3__45__cpo4dataE,(_ZN34_INTERNAL_dd683413_4_k_cu_3d57525c6thrust24THRUST_300001_SM_1000_NS12placeholders2_1E - _ZN34_INTERNAL_dd683413_4_k_cu_3d57525c4cuda3std6ranges3__45__cpo4dataE)
_ZN34_INTERNAL_dd683413_4_k_cu_3d57525c4cuda3std6ranges3__45__cpo4dataE:
	.zero		1
	.type		_ZN34_INTERNAL_dd683413_4_k_cu_3d57525c6thrust24THRUST_300001_SM_1000_NS12placeholders2_1E,@object
	.size		_ZN34_INTERNAL_dd683413_4_k_cu_3d57525c6thrust24THRUST_300001_SM_1000_NS12placeholders2_1E,(_ZN34_INTERNAL_dd683413_4_k_cu_3d57525c4cuda3std3__45__cpo5beginE - _ZN34_INTERNAL_dd683413_4_k_cu_3d57525c6thrust24THRUST_300001_SM_1000_NS12placeholders2_1E)
_ZN34_INTERNAL_dd683413_4_k_cu_3d57525c6thrust24THRUST_300001_SM_1000_NS12placeholders2_1E:
	.zero		1
	.type		_ZN34_INTERNAL_dd683413_4_k_cu_3d57525c4cuda3std3__45__cpo5beginE,@object
	.size		_ZN34_INTERNAL_dd683413_4_k_cu_3d57525c4cuda3std3__45__cpo5beginE,(_ZN34_INTERNAL_dd683413_4_k_cu_3d57525c4cuda3std6ranges3__45__cpo5beginE - _ZN34_INTERNAL_dd683413_4_k_cu_3d57525c4cuda3std3__45__cpo5beginE)
_ZN34_INTERNAL_dd683413_4_k_cu_3d57525c4cuda3std3__45__cpo5beginE:
	.zero		1
	.type		_ZN34_INTERNAL_dd683413_4_k_cu_3d57525c4cuda3std6ranges3__45__cpo5beginE,@object
	.size		_ZN34_INTERNAL_dd683413_4_k_cu_3d57525c4cuda3std6ranges3__45__cpo5beginE,(_ZN34_INTERNAL_dd683413_4_k_cu_3d57525c6thrust24THRUST_300001_SM_1000_NS12placeholders2_5E - _ZN34_INTERNAL_dd683413_4_k_cu_3d57525c4cuda3std6ranges3__45__cpo5beginE)
_ZN34_INTERNAL_dd683413_4_k_cu_3d57525c4cuda3std6ranges3__45__cpo5beginE:
	.zero		1
	.type		_ZN34_INTERNAL_dd683413_4_k_cu_3d57525c6thrust24THRUST_300001_SM_1000_NS12placeholders2_5E,@object
	.size		_ZN34_INTERNAL_dd683413_4_k_cu_3d57525c6thrust24THRUST_300001_SM_1000_NS12placeholders2_5E,(_ZN34_INTERNAL_dd683413_4_k_cu_3d57525c4cuda3std3__45__cpo6rbeginE - _ZN34_INTERNAL_dd683413_4_k_cu_3d57525c6thrust24THRUST_300001_SM_1000_NS12placeholders2_5E)
_ZN34_INTERNAL_dd683413_4_k_cu_3d57525c6thrust24THRUST_300001_SM_1000_NS12placeholders2_5E:
	.zero		1
	.type		_ZN34_INTERNAL_dd683413_4_k_cu_3d57525c4cuda3std3__45__cpo6rbeginE,@object
	.size		_ZN34_INTERNAL_dd683413_4_k_cu_3d57525c4cuda3std3__45__cpo6rbeginE,(_ZN34_INTERNAL_dd683413_4_k_cu_3d57525c4cuda3std6ranges3__45__cpo7advanceE - _ZN34_INTERNAL_dd683413_4_k_cu_3d57525c4cuda3std3__45__cpo6rbeginE)
_ZN34_INTERNAL_dd683413_4_k_cu_3d57525c4cuda3std3__45__cpo6rbeginE:
	.zero		1
	.type		_ZN34_INTERNAL_dd683413_4_k_cu_3d57525c4cuda3std6ranges3__45__cpo7advanceE,@object
	.size		_ZN34_INTERNAL_dd683413_4_k_cu_3d57525c4cuda3std6ranges3__45__cpo7advanceE,(_ZN34_INTERNAL_dd683413_4_k_cu_3d57525c4cuda3std3__47nulloptE - _ZN34_INTERNAL_dd683413_4_k_cu_3d57525c4cuda3std6ranges3__45__cpo7advanceE)
_ZN34_INTERNAL_dd683413_4_k_cu_3d57525c4cuda3std6ranges3__45__cpo7advanceE:
	.zero		1
	.type		_ZN34_INTERNAL_dd683413_4_k_cu_3d57525c4cuda3std3__47nulloptE,@object
	.size		_ZN34_INTERNAL_dd683413_4_k_cu_3d57525c4cuda3std3__47nulloptE,(_ZN34_INTERNAL_dd683413_4_k_cu_3d57525c4cuda3std6ranges3__45__cpo8distanceE - _ZN34_INTERNAL_dd683413_4_k_cu_3d57525c4cuda3std3__47nulloptE)
_ZN34_INTERNAL_dd683413_4_k_cu_3d57525c4cuda3std3__47nulloptE:
	.zero		1
	.type		_ZN34_INTERNAL_dd683413_4_k_cu_3d57525c4cuda3std6ranges3__45__cpo8distanceE,@object
	.size		_ZN34_INTERNAL_dd683413_4_k_cu_3d57525c4cuda3std6ranges3__45__cpo8distanceE,(_ZN34_INTERNAL_dd683413_4_k_cu_3d57525c6thrust24THRUST_300001_SM_1000_NS12placeholders3_10E - _ZN34_INTERNAL_dd683413_4_k_cu_3d57525c4cuda3std6ranges3__45__cpo8distanceE)
_ZN34_INTERNAL_dd683413_4_k_cu_3d57525c4cuda3std6ranges3__45__cpo8distanceE:
	.zero		1
	.type		_ZN34_INTERNAL_dd683413_4_k_cu_3d57525c6thrust24THRUST_300001_SM_1000_NS12placeholders3_10E,@object
	.size		_ZN34_INTERNAL_dd683413_4_k_cu_3d57525c6thrust24THRUST_300001_SM_1000_NS12placeholders3_10E,(_ZN34_INTERNAL_dd683413_4_k_cu_3d57525c4cuda3std3__419piecewise_constructE - _ZN34_INTERNAL_dd683413_4_k_cu_3d57525c6thrust24THRUST_300001_SM_1000_NS12placeholders3_10E)
_ZN34_INTERNAL_dd683413_4_k_cu_3d57525c6thrust24THRUST_300001_SM_1000_NS12placeholders3_10E:
	.zero		1
	.type		_ZN34_INTERNAL_dd683413_4_k_cu_3d57525c4cuda3std3__419piecewise_constructE,@object
	.size		_ZN34_INTERNAL_dd683413_4_k_cu_3d57525c4cuda3std3__419piecewise_constructE,(_ZN34_INTERNAL_dd683413_4_k_cu_3d57525c4cuda3std6ranges3__45__cpo5cdataE - _ZN34_INTERNAL_dd683413_4_k_cu_3d57525c4cuda3std3__419piecewise_constructE)
_ZN34_INTERNAL_dd683413_4_k_cu_3d57525c4cuda3std3__419piecewise_constructE:
	.zero		1
	.type		_ZN34_INTERNAL_dd683413_4_k_cu_3d57525c4cuda3std6ranges3__45__cpo5cdataE,@object
	.size		_ZN34_INTERNAL_dd683413_4_k_cu_3d57525c4cuda3std6ranges3__45__cpo5cdataE,(_ZN34_INTERNAL_dd683413_4_k_cu_3d57525c6thrust24THRUST_300001_SM_1000_NS12placeholders2_2E - _ZN34_INTERNAL_dd683413_4_k_cu_3d57525c4cuda3std6ranges3__45__cpo5cdataE)
_ZN34_INTERNAL_dd683413_4_k_cu_3d57525c4cuda3std6ranges3__45__cpo5cdataE:
	.zero		1
	.type		_ZN34_INTERNAL_dd683413_4_k_cu_3d57525c6thrust24THRUST_300001_SM_1000_NS12placeholders2_2E,@object
	.size		_ZN34_INTERNAL_dd683413_4_k_cu_3d57525c6thrust24THRUST_300001_SM_1000_NS12placeholders2_2E,(_ZN34_INTERNAL_dd683413_4_k_cu_3d57525c4cuda3std3__45__cpo3endE - _ZN34_INTERNAL_dd683413_4_k_cu_3d57525c6thrust24THRUST_300001_SM_1000_NS12placeholders2_2E)
_ZN34_INTERNAL_dd683413_4_k_cu_3d57525c6thrust24THRUST_300001_SM_1000_NS12placeholders2_2E:
	.zero		1
	.type		_ZN34_INTERNAL_dd683413_4_k_cu_3d57525c4cuda3std3__45__cpo3endE,@object
	.size		_ZN34_INTERNAL_dd683413_4_k_cu_3d57525c4cuda3std3__45__cpo3endE,(_ZN34_INTERNAL_dd683413_4_k_cu_3d57525c4cuda3std6ranges3__45__cpo3endE - _ZN34_INTERNAL_dd683413_4_k_cu_3d57525c4cuda3std3__45__cpo3endE)
_ZN34_INTERNAL_dd683413_4_k_cu_3d57525c4cuda3std3__45__cpo3endE:
	.zero		1
	.type		_ZN34_INTERNAL_dd683413_4_k_cu_3d57525c4cuda3std6ranges3__45__cpo3endE,@object
	.size		_ZN34_INTERNAL_dd683413_4_k_cu_3d57525c4cuda3std6ranges3__45__cpo3endE,(_ZN34_INTERNAL_dd683413_4_k_cu_3d57525c6thrust24THRUST_300001_SM_1000_NS12placeholders2_6E - _ZN34_INTERNAL_dd683413_4_k_cu_3d57525c4cuda3std6ranges3__45__cpo3endE)
_ZN34_INTERNAL_dd683413_4_k_cu_3d57525c4cuda3std6ranges3__45__cpo3endE:
	.zero		1
	.type		_ZN34_INTERNAL_dd683413_4_k_cu_3d57525c6thrust24THRUST_300001_SM_1000_NS12placeholders2_6E,@object
	.size		_ZN34_INTERNAL_dd683413_4_k_cu_3d57525c6thrust24THRUST_300001_SM_1000_NS12placeholders2_6E,(_ZN34_INTERNAL_dd683413_4_k_cu_3d57525c4cuda3std3__45__cpo4rendE - _ZN34_INTERNAL_dd683413_4_k_cu_3d57525c6thrust24THRUST_300001_SM_1000_NS12placeholders2_6E)
_ZN34_INTERNAL_dd683413_4_k_cu_3d57525c6thrust24THRUST_300001_SM_1000_NS12placeholders2_6E:
	.zero		1
	.type		_ZN34_INTERNAL_dd683413_4_k_cu_3d57525c4cuda3std3__45__cpo4rendE,@object
	.size		_ZN34_INTERNAL_dd683413_4_k_cu_3d57525c4cuda3std3__45__cpo4rendE,(_ZN34_INTERNAL_dd683413_4_k_cu_3d57525c4cuda3std6ranges3__45__cpo9iter_swapE - _ZN34_INTERNAL_dd683413_4_k_cu_3d57525c4cuda3std3__45__cpo4rendE)
_ZN34_INTERNAL_dd683413_4_k_cu_3d57525c4cuda3std3__45__cpo4rendE:
	.zero		1
	.type		_ZN34_INTERNAL_dd683413_4_k_cu_3d57525c4cuda3std6ranges3__45__cpo9iter_swapE,@object
	.size		_ZN34_INTERNAL_dd683413_4_k_cu_3d57525c4cuda3std6ranges3__45__cpo9iter_swapE,(_ZN34_INTERNAL_dd683413_4_k_cu_3d57525c4cuda3std3__48unexpectE - _ZN34_INTERNAL_dd683413_4_k_cu_3d57525c4cuda3std6ranges3__45__cpo9iter_swapE)
_ZN34_INTERNAL_dd683413_4_k_cu_3d57525c4cuda3std6ranges3__45__cpo9iter_swapE:
	.zero		1
	.type		_ZN34_INTERNAL_dd683413_4_k_cu_3d57525c4cuda3std3__48unexpectE,@object
	.size		_ZN34_INTERNAL_dd683413_4_k_cu_3d57525c4cuda3std3__48unexpectE,(_ZN34_INTERNAL_dd683413_4_k_cu_3d57525c6thrust24THRUST_300001_SM_1000_NS8cuda_cub3parE - _ZN34_INTERNAL_dd683413_4_k_cu_3d57525c4cuda3std3__48unexpectE)
_ZN34_INTERNAL_dd683413_4_k_cu_3d57525c4cuda3std3__48unexpectE:
	.zero		1
	.type		_ZN34_INTERNAL_dd683413_4_k_cu_3d57525c6thrust24THRUST_300001_SM_1000_NS8cuda_cub3parE,@object
	.size		_ZN34_INTERNAL_dd683413_4_k_cu_3d57525c6thrust24THRUST_300001_SM_1000_NS8cuda_cub3parE,(_ZN34_INTERNAL_dd683413_4_k_cu_3d57525c6thrust24THRUST_300001_SM_1000_NS12placeholders2_8E - _ZN34_INTERNAL_dd683413_4_k_cu_3d57525c6thrust24THRUST_300001_SM_1000_NS8cuda_cub3parE)
_ZN34_INTERNAL_dd683413_4_k_cu_3d57525c6thrust24THRUST_300001_SM_1000_NS8cuda_cub3parE:
	.zero		1
	.type		_ZN34_INTERNAL_dd683413_4_k_cu_3d57525c6thrust24THRUST_300001_SM_1000_NS12placeholders2_8E,@object
	.size		_ZN34_INTERNAL_dd683413_4_k_cu_3d57525c6thrust24THRUST_300001_SM_1000_NS12placeholders2_8E,(_ZN34_INTERNAL_dd683413_4_k_cu_3d57525c4cuda3std3__45__cpo5crendE - _ZN34_INTERNAL_dd683413_4_k_cu_3d57525c6thrust24THRUST_300001_SM_1000_NS12placeholders2_8E)
_ZN34_INTERNAL_dd683413_4_k_cu_3d57525c6thrust24THRUST_300001_SM_1000_NS12placeholders2_8E:
	.zero		1
	.type		_ZN34_INTERNAL_dd683413_4_k_cu_3d57525c4cuda3std3__45__cpo5crendE,@object
	.size		_ZN34_INTERNAL_dd683413_4_k_cu_3d57525c4cuda3std3__45__cpo5crendE,(_ZN34_INTERNAL_dd683413_4_k_cu_3d57525c4cuda3std6ranges3__45__cpo4prevE - _ZN34_INTERNAL_dd683413_4_k_cu_3d57525c4cuda3std3__45__cpo5crendE)
_ZN34_INTERNAL_dd683413_4_k_cu_3d57525c4cuda3std3__45__cpo5crendE:
	.zero		1
	.type		_ZN34_INTERNAL_dd683413_4_k_cu_3d57525c4cuda3std6ranges3__45__cpo4prevE,@object
	.size		_ZN34_INTERNAL_dd683413_4_k_cu_3d57525c4cuda3std6ranges3__45__cpo4prevE,(_ZN34_INTERNAL_dd683413_4_k_cu_3d57525c6thrust24THRUST_300001_SM_1000_NS6system6detail10sequential3seqE - _ZN34_INTERNAL_dd683413_4_k_cu_3d57525c4cuda3std6ranges3__45__cpo4prevE)
_ZN34_INTERNAL_dd683413_4_k_cu_3d57525c4cuda3std6ranges3__45__cpo4prevE:
	.zero		1
	.type		_ZN34_INTERNAL_dd683413_4_k_cu_3d57525c6thrust24THRUST_300001_SM_1000_NS6system6detail10sequential3seqE,@object
	.size		_ZN34_INTERNAL_dd683413_4_k_cu_3d57525c6thrust24THRUST_300001_SM_1000_NS6system6detail10sequential3seqE,(_ZN34_INTERNAL_dd683413_4_k_cu_3d57525c4cuda3std6ranges3__45__cpo9iter_moveE - _ZN34_INTERNAL_dd683413_4_k_cu_3d57525c6thrust24THRUST_300001_SM_1000_NS6system6detail10sequential3seqE)
_ZN34_INTERNAL_dd683413_4_k_cu_3d57525c6thrust24THRUST_300001_SM_1000_NS6system6detail10sequential3seqE:
	.zero		1
	.type		_ZN34_INTERNAL_dd683413_4_k_cu_3d57525c4cuda3std6ranges3__45__cpo9iter_moveE,@object
	.size		_ZN34_INTERNAL_dd683413_4_k_cu_3d57525c4cuda3std6ranges3__45__cpo9iter_moveE,(_ZN34_INTERNAL_dd683413_4_k_cu_3d57525c6thrust24THRUST_300001_SM_1000_NS12placeholders2_4E - _ZN34_INTERNAL_dd683413_4_k_cu_3d57525c4cuda3std6ranges3__45__cpo9iter_moveE)
_ZN34_INTERNAL_dd683413_4_k_cu_3d57525c4cuda3std6ranges3__45__cpo9iter_moveE:
	.zero		1
	.type		_ZN34_INTERNAL_dd683413_4_k_cu_3d57525c6thrust24THRUST_300001_SM_1000_NS12placeholders2_4E,@object
	.size		_ZN34_INTERNAL_dd683413_4_k_cu_3d57525c6thrust24THRUST_300001_SM_1000_NS12placeholders2_4E,(_ZN34_INTERNAL_dd683413_4_k_cu_3d57525c4cuda3std3__45__cpo4cendE - _ZN34_INTERNAL_dd683413_4_k_cu_3d57525c6thrust24THRUST_300001_SM_1000_NS12placeholders2_4E)
_ZN34_INTERNAL_dd683413_4_k_cu_3d57525c6thrust24THRUST_300001_SM_1000_NS12placeholders2_4E:
	.zero		1
	.type		_ZN34_INTERNAL_dd683413_4_k_cu_3d57525c4cuda3std3__45__cpo4cendE,@object
	.size		_ZN34_INTERNAL_dd683413_4_k_cu_3d57525c4cuda3std3__45__cpo4cendE,(_ZN34_INTERNAL_dd683413_4_k_cu_3d57525c4cuda3std6ranges3__45__cpo4cendE - _ZN34_INTERNAL_dd683413_4_k_cu_3d57525c4cuda3std3__45__cpo4cendE)
_ZN34_INTERNAL_dd683413_4_k_cu_3d57525c4cuda3std3__45__cpo4cendE:
	.zero		1
	.type		_ZN34_INTERNAL_dd683413_4_k_cu_3d57525c4cuda3std6ranges3__45__cpo4cendE,@object
	.size		_ZN34_INTERNAL_dd683413_4_k_cu_3d57525c4cuda3std6ranges3__45__cpo4cendE,(_ZN34_INTERNAL_dd683413_4_k_cu_3d57525c4cuda3std3__420unreachable_sentinelE - _ZN34_INTERNAL_dd683413_4_k_cu_3d57525c4cuda3std6ranges3__45__cpo4cendE)
_ZN34_INTERNAL_dd683413_4_k_cu_3d57525c4cuda3std6ranges3__45__cpo4cendE:
	.zero		1
	.type		_ZN34_INTERNAL_dd683413_4_k_cu_3d57525c4cuda3std3__420unreachable_sentinelE,@object
	.size		_ZN34_INTERNAL_dd683413_4_k_cu_3d57525c4cuda3std3__420unreachable_sentinelE,(_ZN34_INTERNAL_dd683413_4_k_cu_3d57525c4cuda3std6ranges3__45__cpo5ssizeE - _ZN34_INTERNAL_dd683413_4_k_cu_3d57525c4cuda3std3__420unreachable_sentinelE)
_ZN34_INTERNAL_dd683413_4_k_cu_3d57525c4cuda3std3__420unreachable_sentinelE:
	.zero		1
	.type		_ZN34_INTERNAL_dd683413_4_k_cu_3d57525c4cuda3std6ranges3__45__cpo5ssizeE,@object
	.size		_ZN34_INTERNAL_dd683413_4_k_cu_3d57525c4cuda3std6ranges3__45__cpo5ssizeE,(.L_29 - _ZN34_INTERNAL_dd683413_4_k_cu_3d57525c4cuda3std6ranges3__45__cpo5ssizeE)
_ZN34_INTERNAL_dd683413_4_k_cu_3d57525c4cuda3std6ranges3__45__cpo5ssizeE:
	.zero		1
.L_29:


//--------------------- .nv.constant0._ZN3cub18CUB_300001_SM_10006detail11EmptyKernelIvEEvv --------------------------
	.section	.nv.constant0._ZN3cub18CUB_300001_SM_10006detail11EmptyKernelIvEEvv,"a",@progbits
	.sectionflags	@""
	.align	4
.nv.constant0._ZN3cub18CUB_300001_SM_10006detail11EmptyKernelIvEEvv:
	.zero		896


//--------------------- .nv.constant0._Z16paral_max_cliquePiS_S_ --------------------------
	.section	.nv.constant0._Z16paral_max_cliquePiS_S_,"a",@progbits
	.sectionflags	@""
	.align	4
.nv.constant0._Z16paral_max_cliquePiS_S_:
	.zero		920


//--------------------- SYMBOLS --------------------------

	.type		.nv.reservedSmem.offset0,@object
	.size		.nv.reservedSmem.offset0,0x4
	.type		malloc,@function
	.type		free,@function
